	.target	sm_90a

	.elftype	@"ET_EXEC"


//--------------------- .note.nv.tkinfo           --------------------------
	.section	.note.nv.tkinfo,"",@"SHT_NOTE"
	.sectionflags	@"SHF_NOTE_NV_TKINFO"
	.tkinfo
        /*0018*/ 	.word	0x00000002
        /*0030*/ 	.string	""
        /*0030*/ 	.string	"ptxas"
        /*0030*/ 	.string	"Cuda compilation tools, release 13.0, V13.0.88"
        /*0030*/ 	.string	"Build cuda_13.0.r13.0/compiler.36424714_0"
        /*0030*/ 	.string	"-arch sm_90a -m 64 "



//--------------------- .note.nv.cuinfo           --------------------------
	.section	.note.nv.cuinfo,"",@"SHT_NOTE"
	.sectionflags	@"SHF_NOTE_NV_CUINFO"
        /*0018*/ 	.short	0x0002
        /*001a*/ 	.short	0x005a
        /*001c*/ 	.short	0x0082
	.zero		2


//--------------------- .nv.info                  --------------------------
	.section	.nv.info,"",@"SHT_CUDA_INFO"
	.align	4


	//----- nvinfo : EIATTR_REGCOUNT
	.align		4
        /*0000*/ 	.byte	0x04, 0x2f
        /*0002*/ 	.short	(.L_15 - .L_14)
	.align		4
.L_14:
        /*0004*/ 	.word	index@(_ZN7cutlass13device_kernelINS_4fmha6kernel13FmhaKernelTmaINS1_10collective15FmhaMainloopTmaINS_10bfloat16_tEfN4cute5tupleIJNS7_1CILi64EEENS9_ILi128EEESA_EEENS4_14ResidualFusionEJEEENS4_15FmhaFwdEpilogueIS6_fNS8_IJSA_SA_SB_EEEEEJEEEEEvNT_6ParamsE)
        /*0008*/ 	.word	0x00000080


	//----- nvinfo : EIATTR_FRAME_SIZE
	.align		4
.L_15:
        /*000c*/ 	.byte	0x04, 0x11
        /*000e*/ 	.short	(.L_17 - .L_16)
	.align		4
.L_16:
        /*0010*/ 	.word	index@($__internal_0_$__cuda_sm20_rcp_rn_f32_slowpath)
        /*0014*/ 	.word	0x00000000


	//----- nvinfo : EIATTR_FRAME_SIZE
	.align		4
.L_17:
        /*0018*/ 	.byte	0x04, 0x11
        /*001a*/ 	.short	(.L_19 - .L_18)
	.align		4
.L_18:
        /*001c*/ 	.word	index@(_ZN7cutlass13device_kernelINS_4fmha6kernel13FmhaKernelTmaINS1_10collective15FmhaMainloopTmaINS_10bfloat16_tEfN4cute5tupleIJNS7_1CILi64EEENS9_ILi128EEESA_EEENS4_14ResidualFusionEJEEENS4_15FmhaFwdEpilogueIS6_fNS8_IJSA_SA_SB_EEEEEJEEEEEvNT_6ParamsE)
        /*0020*/ 	.word	0x00000000


	//----- nvinfo : EIATTR_MIN_STACK_SIZE
	.align		4
.L_19:
        /*0024*/ 	.byte	0x04, 0x12
        /*0026*/ 	.short	(.L_21 - .L_20)
	.align		4
.L_20:
        /*0028*/ 	.word	index@(_ZN7cutlass13device_kernelINS_4fmha6kernel13FmhaKernelTmaINS1_10collective15FmhaMainloopTmaINS_10bfloat16_tEfN4cute5tupleIJNS7_1CILi64EEENS9_ILi128EEESA_EEENS4_14ResidualFusionEJEEENS4_15FmhaFwdEpilogueIS6_fNS8_IJSA_SA_SB_EEEEEJEEEEEvNT_6ParamsE)
        /*002c*/ 	.word	0x00000000
.L_21:


//--------------------- .nv.compat                --------------------------
	.section	.nv.compat,"",@"SHT_CUDA_COMPAT_INFO"
	.align	4
        /*0000*/ 	.byte	0x02, 0x09, 0x01, 0x00, 0x02, 0x02, 0x04, 0x00, 0x02, 0x05, 0x05, 0x00, 0x03, 0x07, 0x01, 0x01
        /*0010*/ 	.byte	0x02, 0x03, 0x01, 0x00, 0x02, 0x06, 0x01, 0x00, 0x04, 0x0b, 0x08, 0x00, 0x00, 0x00, 0x00, 0x00
        /*0020*/ 	.byte	0x00, 0x00, 0x00, 0x00


//--------------------- .nv.info._ZN7cutlass13device_kernelINS_4fmha6kernel13FmhaKernelTmaINS1_10collective15FmhaMainloopTmaINS_10bfloat16_tEfN4cute5tupleIJNS7_1CILi64EEENS9_ILi128EEESA_EEENS4_14ResidualFusionEJEEENS4_15FmhaFwdEpilogueIS6_fNS8_IJSA_SA_SB_EEEEEJEEEEEvNT_6ParamsE --------------------------
	.section	.nv.info._ZN7cutlass13device_kernelINS_4fmha6kernel13FmhaKernelTmaINS1_10collective15FmhaMainloopTmaINS_10bfloat16_tEfN4cute5tupleIJNS7_1CILi64EEENS9_ILi128EEESA_EEENS4_14ResidualFusionEJEEENS4_15FmhaFwdEpilogueIS6_fNS8_IJSA_SA_SB_EEEEEJEEEEEvNT_6ParamsE,"",@"SHT_CUDA_INFO"
	.sectionflags	@""
	.align	4


	//----- nvinfo : EIATTR_CUDA_API_VERSION
	.align		4
        /*0000*/ 	.byte	0x04, 0x37
        /*0002*/ 	.short	(.L_23 - .L_22)
.L_22:
        /*0004*/ 	.word	0x00000082


	//----- nvinfo : EIATTR_KPARAM_INFO
	.align		4
.L_23:
        /*0008*/ 	.byte	0x04, 0x17
        /*000a*/ 	.short	(.L_25 - .L_24)
.L_24:
        /*000c*/ 	.word	0x00000000
        /*0010*/ 	.short	0x0000
        /*0012*/ 	.short	0x0070
        /*0014*/ 	.byte	0x00, 0xf0, 0x01, 0x20


	//----- nvinfo : EIATTR_SPARSE_MMA_MASK
	.align		4
.L_25:
        /*0018*/ 	.byte	0x03, 0x50
        /*001a*/ 	.short	0x0000


	//----- nvinfo : EIATTR_MAXREG_COUNT
	.align		4
        /*001c*/ 	.byte	0x03, 0x1b
        /*001e*/ 	.short	0x00ff


	//----- nvinfo : EIATTR_NUM_BARRIERS
	.align		4
        /*0020*/ 	.byte	0x02, 0x4c
        /*0022*/ 	.byte	0x02
	.zero		1


	//----- nvinfo : EIATTR_EXTERNS
	.align		4
        /*0024*/ 	.byte	0x04, 0x0f
        /*0026*/ 	.short	(.L_27 - .L_26)


	//   ....[0]....
	.align		4
.L_26:
        /*0028*/ 	.word	index@(__assertfail)


	//----- nvinfo : EIATTR_MERCURY_ISA_VERSION
	.align		4
.L_27:
        /*002c*/ 	.byte	0x03, 0x5f
        /*002e*/ 	.short	0x0101


	//----- nvinfo : EIATTR_COOP_GROUP_MASK_REGIDS
	.align		4
        /*0030*/ 	.byte	0x04, 0x29
        /*0032*/ 	.short	(.L_29 - .L_28)


	//   ....[0]....
.L_28:
        /*0034*/ 	.word	0xffffffff


	//   ....[1]....
        /*0038*/ 	.word	0xffffffff


	//   ....[2]....
        /*003c*/ 	.word	0xffffffff


	//   ....[3]....
        /*0040*/ 	.word	0xffffffff


	//   ....[4]....
        /*0044*/ 	.word	0xffffffff


	//   ....[5]....
        /*0048*/ 	.word	0xffffffff


	//   ....[6]....
        /*004c*/ 	.word	0xffffffff


	//   ....[7]....
        /*0050*/ 	.word	0xffffffff


	//   ....[8]....
        /*0054*/ 	.word	0xffffffff


	//   ....[9]....
        /*0058*/ 	.word	0xffffffff


	//   ....[10]....
        /*005c*/ 	.word	0xffffffff


	//   ....[11]....
        /*0060*/ 	.word	0xffffffff


	//   ....[12]....
        /*0064*/ 	.word	0xffffffff


	//   ....[13]....
        /*0068*/ 	.word	0xffffffff


	//   ....[14]....
        /*006c*/ 	.word	0xffffffff


	//   ....[15]....
        /*0070*/ 	.word	0xffffffff


	//   ....[16]....
        /*0074*/ 	.word	0xffffffff


	//   ....[17]....
        /*0078*/ 	.word	0xffffffff


	//   ....[18]....
        /*007c*/ 	.word	0xffffffff


	//   ....[19]....
        /*0080*/ 	.word	0xffffffff


	//   ....[20]....
        /*0084*/ 	.word	0xffffffff


	//----- nvinfo : EIATTR_COOP_GROUP_INSTR_OFFSETS
	.align		4
.L_29:
        /*0088*/ 	.byte	0x04, 0x28
        /*008a*/ 	.short	(.L_31 - .L_30)


	//   ....[0]....
.L_30:
        /*008c*/ 	.word	0x00000050


	//   ....[1]....
        /*0090*/ 	.word	0x00000140


	//   ....[2]....
        /*0094*/ 	.word	0x00000270


	//   ....[3]....
        /*0098*/ 	.word	0x00000410


	//   ....[4]....
        /*009c*/ 	.word	0x00000570


	//   ....[5]....
        /*00a0*/ 	.word	0x00002070


	//   ....[6]....
        /*00a4*/ 	.word	0x00002090


	//   ....[7]....
        /*00a8*/ 	.word	0x000020b0


	//   ....[8]....
        /*00ac*/ 	.word	0x000020d0


	//   ....[9]....
        /*00b0*/ 	.word	0x00004740


	//   ....[10]....
        /*00b4*/ 	.word	0x00004780


	//   ....[11]....
        /*00b8*/ 	.word	0x000047b0


	//   ....[12]....
        /*00bc*/ 	.word	0x000047f0


	//   ....[13]....
        /*00c0*/ 	.word	0x00007d00


	//   ....[14]....
        /*00c4*/ 	.word	0x00007d50


	//   ....[15]....
        /*00c8*/ 	.word	0x00007d80


	//   ....[16]....
        /*00cc*/ 	.word	0x00007db0


	//   ....[17]....
        /*00d0*/ 	.word	0x0000a2a0


	//   ....[18]....
        /*00d4*/ 	.word	0x0000a2e0


	//   ....[19]....
        /*00d8*/ 	.word	0x0000a330


	//   ....[20]....
        /*00dc*/ 	.word	0x0000a340


	//----- nvinfo : EIATTR_SYSCALL_OFFSETS
	.align		4
.L_31:
        /*00e0*/ 	.byte	0x04, 0x46
        /*00e2*/ 	.short	(.L_33 - .L_32)


	//   ....[0]....
.L_32:
        /*00e4*/ 	.word	0x0000ac80


	//   ....[1]....
        /*00e8*/ 	.word	0x0000ada0


	//----- nvinfo : EIATTR_MBARRIER_INSTR_OFFSETS
	.align		4
.L_33:
        /*00ec*/ 	.byte	0x04, 0x39
        /*00ee*/ 	.short	(.L_35 - .L_34)


	//   ....[0]....
.L_34:
        /*00f0*/ 	.word	0x00000240
        /*00f4*/ 	.word	0x000000ff
        /*00f8*/ 	.word	0x00012040
        /*00fc*/ 	.short	0x0100
        /*00fe*/ 	.byte	0x08
	.zero		1


	//   ....[1]....
        /*0100*/ 	.word	0x00000250
        /*0104*/ 	.word	0x000000ff
        /*0108*/ 	.word	0x00012048
        /*010c*/ 	.short	0x0100
        /*010e*/ 	.byte	0x08
	.zero		1


	//   ....[2]....
        /*0110*/ 	.word	0x00000380
        /*0114*/ 	.word	0x000000ff
        /*0118*/ 	.word	0x00012000
        /*011c*/ 	.short	0x0100
        /*011e*/ 	.byte	0x08
	.zero		1


	//   ....[3]....
        /*0120*/ 	.word	0x00000390
        /*0124*/ 	.word	0x000000ff
        /*0128*/ 	.word	0x00012020
        /*012c*/ 	.short	0x0100
        /*012e*/ 	.byte	0x08
	.zero		1


	//   ....[4]....
        /*0130*/ 	.word	0x000003a0
        /*0134*/ 	.word	0x000000ff
        /*0138*/ 	.word	0x00012008
        /*013c*/ 	.short	0x0100
        /*013e*/ 	.byte	0x08
	.zero		1


	//   ....[5]....
        /*0140*/ 	.word	0x000003b0
        /*0144*/ 	.word	0x000000ff
        /*0148*/ 	.word	0x00012028
        /*014c*/ 	.short	0x0100
        /*014e*/ 	.byte	0x08
	.zero		1


	//   ....[6]....
        /*0150*/ 	.word	0x000003c0
        /*0154*/ 	.word	0x000000ff
        /*0158*/ 	.word	0x00012010
        /*015c*/ 	.short	0x0100
        /*015e*/ 	.byte	0x08
	.zero		1


	//   ....[7]....
        /*0160*/ 	.word	0x000003d0
        /*0164*/ 	.word	0x000000ff
        /*0168*/ 	.word	0x00012030
        /*016c*/ 	.short	0x0100
        /*016e*/ 	.byte	0x08
	.zero		1


	//   ....[8]....
        /*0170*/ 	.word	0x000003e0
        /*0174*/ 	.word	0x000000ff
        /*0178*/ 	.word	0x00012018
        /*017c*/ 	.short	0x0100
        /*017e*/ 	.byte	0x08
	.zero		1


	//   ....[9]....
        /*0180*/ 	.word	0x000003f0
        /*0184*/ 	.word	0x000000ff
        /*0188*/ 	.word	0x00012038
        /*018c*/ 	.short	0x0100
        /*018e*/ 	.byte	0x08
	.zero		1


	//   ....[10]....
        /*0190*/ 	.word	0x00000520
        /*0194*/ 	.word	0x000000ff
        /*0198*/ 	.word	0x00012050
        /*019c*/ 	.short	0x0100
        /*019e*/ 	.byte	0x08
	.zero		1


	//   ....[11]....
        /*01a0*/ 	.word	0x00000530
        /*01a4*/ 	.word	0x000000ff
        /*01a8*/ 	.word	0x00012060
        /*01ac*/ 	.short	0x0100
        /*01ae*/ 	.byte	0x08
	.zero		1


	//   ....[12]....
        /*01b0*/ 	.word	0x00000540
        /*01b4*/ 	.word	0x000000ff
        /*01b8*/ 	.word	0x00012058
        /*01bc*/ 	.short	0x0100
        /*01be*/ 	.byte	0x08
	.zero		1


	//   ....[13]....
        /*01c0*/ 	.word	0x00000550
        /*01c4*/ 	.word	0x000000ff
        /*01c8*/ 	.word	0x00012068
        /*01cc*/ 	.short	0x0100
        /*01ce*/ 	.byte	0x08
	.zero		1


	//   ....[14]....
        /*01d0*/ 	.word	0x000006b0
        /*01d4*/ 	.word	0x00000003
        /*01d8*/ 	.word	0x00012048
        /*01dc*/ 	.short	0x010a
        /*01de*/ 	.byte	0x3f
	.zero		1


	//   ....[15]....
        /*01e0*/ 	.word	0x00000980
        /*01e4*/ 	.word	0x00000003
        /*01e8*/ 	.word	0x00012020
        /*01ec*/ 	.short	0x010a
        /*01ee*/ 	.byte	0x3f
	.zero		1


	//   ....[16]....
        /*01f0*/ 	.word	0x00000b30
        /*01f4*/ 	.word	0x00000002
        /*01f8*/ 	.word	0x00012020
        /*01fc*/ 	.short	0x010a
        /*01fe*/ 	.byte	0x3f
	.zero		1


	//   ....[17]....
        /*0200*/ 	.word	0x00000d50
        /*0204*/ 	.word	0x00000003
        /*0208*/ 	.word	0x00012020
        /*020c*/ 	.short	0x010a
        /*020e*/ 	.byte	0x3f
	.zero		1


	//   ....[18]....
        /*0210*/ 	.word	0x00000f60
        /*0214*/ 	.word	0x00000003
        /*0218*/ 	.word	0x00012020
        /*021c*/ 	.short	0x010a
        /*021e*/ 	.byte	0x3f
	.zero		1


	//   ....[19]....
        /*0220*/ 	.word	0x00001190
        /*0224*/ 	.word	0x00000002
        /*0228*/ 	.word	0x00012040
        /*022c*/ 	.short	0x010a
        /*022e*/ 	.byte	0x3f
	.zero		1


	//   ....[20]....
        /*0230*/ 	.word	0x000011b0
        /*0234*/ 	.word	0x00000002
        /*0238*/ 	.word	0x00012000
        /*023c*/ 	.short	0x010a
        /*023e*/ 	.byte	0x3f
	.zero		1


	//   ....[21]....
        /*0240*/ 	.word	0x00002020
        /*0244*/ 	.word	0x00000002
        /*0248*/ 	.word	0x00012008
        /*024c*/ 	.short	0x010a
        /*024e*/ 	.byte	0x3f
	.zero		1


	//   ....[22]....
        /*0250*/ 	.word	0x00003e70
        /*0254*/ 	.word	0x00000016
        /*0258*/ 	.word	0x00000000
        /*025c*/ 	.short	0x0101
        /*025e*/ 	.byte	0x3f
	.zero		1


	//   ....[23]....
        /*0260*/ 	.word	0x00003f50
        /*0264*/ 	.word	0x00000013
        /*0268*/ 	.word	0x00012000
        /*026c*/ 	.short	0x010a
        /*026e*/ 	.byte	0x3f
	.zero		1


	//   ....[24]....
        /*0270*/ 	.word	0x00004140
        /*0274*/ 	.word	0x0000000e
        /*0278*/ 	.word	0x00012020
        /*027c*/ 	.short	0x010a
        /*027e*/ 	.byte	0x3f
	.zero		1


	//   ....[25]....
        /*0280*/ 	.word	0x000047d0
        /*0284*/ 	.word	0x0000000e
        /*0288*/ 	.word	0x00000000
        /*028c*/ 	.short	0x0101
        /*028e*/ 	.byte	0x3f
	.zero		1


	//   ....[26]....
        /*0290*/ 	.word	0x00004830
        /*0294*/ 	.word	0x00000078
        /*0298*/ 	.word	0x00012000
        /*029c*/ 	.short	0x010a
        /*029e*/ 	.byte	0x3f
	.zero		1


	//   ....[27]....
        /*02a0*/ 	.word	0x00006920
        /*02a4*/ 	.word	0x00000018
        /*02a8*/ 	.word	0x00000000
        /*02ac*/ 	.short	0x0101
        /*02ae*/ 	.byte	0x3f
	.zero		1


	//   ....[28]....
        /*02b0*/ 	.word	0x000069b0
        /*02b4*/ 	.word	0x0000000e
        /*02b8*/ 	.word	0x00012020
        /*02bc*/ 	.short	0x010a
        /*02be*/ 	.byte	0x3f
	.zero		1


	//   ....[29]....
        /*02c0*/ 	.word	0x00006c70
        /*02c4*/ 	.word	0x00000013
        /*02c8*/ 	.word	0x00012000
        /*02cc*/ 	.short	0x010a
        /*02ce*/ 	.byte	0x3f
	.zero		1


	//   ....[30]....
        /*02d0*/ 	.word	0x00006ed0
        /*02d4*/ 	.word	0x00000012
        /*02d8*/ 	.word	0x00012020
        /*02dc*/ 	.short	0x010a
        /*02de*/ 	.byte	0x3f
	.zero		1


	//   ....[31]....
        /*02e0*/ 	.word	0x00007d60
        /*02e4*/ 	.word	0x0000007c
        /*02e8*/ 	.word	0x00000000
        /*02ec*/ 	.short	0x0101
        /*02ee*/ 	.byte	0x3f
	.zero		1


	//   ....[32]....
        /*02f0*/ 	.word	0x00007e50
        /*02f4*/ 	.word	0x00000078
        /*02f8*/ 	.word	0x00012000
        /*02fc*/ 	.short	0x010a
        /*02fe*/ 	.byte	0x3f
	.zero		1


	//   ....[33]....
        /*0300*/ 	.word	0x00009f20
        /*0304*/ 	.word	0x00000006
        /*0308*/ 	.word	0x00000000
        /*030c*/ 	.short	0x0101
        /*030e*/ 	.byte	0x3f
	.zero		1


	//   ....[34]....
        /*0310*/ 	.word	0x00009fa0
        /*0314*/ 	.word	0x00000006
        /*0318*/ 	.word	0x00012020
        /*031c*/ 	.short	0x010a
        /*031e*/ 	.byte	0x3f
	.zero		1


	//   ....[35]....
        /*0320*/ 	.word	0x0000b570
        /*0324*/ 	.word	0x00000003
        /*0328*/ 	.word	0x00012048
        /*032c*/ 	.short	0x010a
        /*032e*/ 	.byte	0x3f
	.zero		1


	//   ....[36]....
        /*0330*/ 	.word	0x0000b5c0
        /*0334*/ 	.word	0x00000003
        /*0338*/ 	.word	0x00012020
        /*033c*/ 	.short	0x010a
        /*033e*/ 	.byte	0x3f
	.zero		1


	//   ....[37]....
        /*0340*/ 	.word	0x0000b610
        /*0344*/ 	.word	0x00000002
        /*0348*/ 	.word	0x00012020
        /*034c*/ 	.short	0x010a
        /*034e*/ 	.byte	0x3f
	.zero		1


	//   ....[38]....
        /*0350*/ 	.word	0x0000b660
        /*0354*/ 	.word	0x00000003
        /*0358*/ 	.word	0x00012020
        /*035c*/ 	.short	0x010a
        /*035e*/ 	.byte	0x3f
	.zero		1


	//   ....[39]....
        /*0360*/ 	.word	0x0000b6b0
        /*0364*/ 	.word	0x00000003
        /*0368*/ 	.word	0x00012020
        /*036c*/ 	.short	0x010a
        /*036e*/ 	.byte	0x3f
	.zero		1


	//   ....[40]....
        /*0370*/ 	.word	0x0000b700
        /*0374*/ 	.word	0x00000002
        /*0378*/ 	.word	0x00012040
        /*037c*/ 	.short	0x010a
        /*037e*/ 	.byte	0x3f
	.zero		1


	//   ....[41]....
        /*0380*/ 	.word	0x0000b750
        /*0384*/ 	.word	0x00000002
        /*0388*/ 	.word	0x00012000
        /*038c*/ 	.short	0x010a
        /*038e*/ 	.byte	0x3f
	.zero		1


	//   ....[42]....
        /*0390*/ 	.word	0x0000b7a0
        /*0394*/ 	.word	0x00000002
        /*0398*/ 	.word	0x00012008
        /*039c*/ 	.short	0x010a
        /*039e*/ 	.byte	0x3f
	.zero		1


	//   ....[43]....
        /*03a0*/ 	.word	0x0000b7f0
        /*03a4*/ 	.word	0x00000013
        /*03a8*/ 	.word	0x00012000
        /*03ac*/ 	.short	0x010a
        /*03ae*/ 	.byte	0x3f
	.zero		1


	//   ....[44]....
        /*03b0*/ 	.word	0x0000b840
        /*03b4*/ 	.word	0x0000000e
        /*03b8*/ 	.word	0x00012020
        /*03bc*/ 	.short	0x010a
        /*03be*/ 	.byte	0x3f
	.zero		1


	//   ....[45]....
        /*03c0*/ 	.word	0x0000b890
        /*03c4*/ 	.word	0x00000078
        /*03c8*/ 	.word	0x00012000
        /*03cc*/ 	.short	0x010a
        /*03ce*/ 	.byte	0x3f
	.zero		1


	//   ....[46]....
        /*03d0*/ 	.word	0x0000b8e0
        /*03d4*/ 	.word	0x0000000e
        /*03d8*/ 	.word	0x00012020
        /*03dc*/ 	.short	0x010a
        /*03de*/ 	.byte	0x3f
	.zero		1


	//   ....[47]....
        /*03e0*/ 	.word	0x0000b930
        /*03e4*/ 	.word	0x00000013
        /*03e8*/ 	.word	0x00012000
        /*03ec*/ 	.short	0x010a
        /*03ee*/ 	.byte	0x3f
	.zero		1


	//   ....[48]....
        /*03f0*/ 	.word	0x0000b980
        /*03f4*/ 	.word	0x00000012
        /*03f8*/ 	.word	0x00012020
        /*03fc*/ 	.short	0x010a
        /*03fe*/ 	.byte	0x3f
	.zero		1


	//   ....[49]....
        /*0400*/ 	.word	0x0000b9d0
        /*0404*/ 	.word	0x00000078
        /*0408*/ 	.word	0x00012000
        /*040c*/ 	.short	0x010a
        /*040e*/ 	.byte	0x3f
	.zero		1


	//   ....[50]....
        /*0410*/ 	.word	0x0000ba20
        /*0414*/ 	.word	0x00000006
        /*0418*/ 	.word	0x00012020
        /*041c*/ 	.short	0x010a
        /*041e*/ 	.byte	0x3f
	.zero		1


	//----- nvinfo : EIATTR_NUM_MBARRIERS
	.align		4
.L_35:
        /*0420*/ 	.byte	0x03, 0x38
        /*0422*/ 	.short	0x000e


	//----- nvinfo : EIATTR_EXIT_INSTR_OFFSETS
	.align		4
        /*0424*/ 	.byte	0x04, 0x1c
        /*0426*/ 	.short	(.L_37 - .L_36)


	//   ....[0]....
.L_36:
        /*0428*/ 	.word	0x0000b560


	//----- nvinfo : EIATTR_MAX_THREADS
	.align		4
.L_37:
        /*042c*/ 	.byte	0x04, 0x05
        /*042e*/ 	.short	(.L_39 - .L_38)
.L_38:
        /*0430*/ 	.word	0x00000080
        /*0434*/ 	.word	0x00000001
        /*0438*/ 	.word	0x00000001


	//----- nvinfo : EIATTR_CRS_STACK_SIZE
	.align		4
.L_39:
        /*043c*/ 	.byte	0x04, 0x1e
        /*043e*/ 	.short	(.L_41 - .L_40)
.L_40:
        /*0440*/ 	.word	0x00000000


	//----- nvinfo : EIATTR_CBANK_PARAM_SIZE
	.align		4
.L_41:
        /*0444*/ 	.byte	0x03, 0x19
        /*0446*/ 	.short	0x0870


	//----- nvinfo : EIATTR_PARAM_CBANK
	.align		4
        /*0448*/ 	.byte	0x04, 0x0a
        /*044a*/ 	.short	(.L_43 - .L_42)
	.align		4
.L_42:
        /*044c*/ 	.word	index@(.nv.constant0._ZN7cutlass13device_kernelINS_4fmha6kernel13FmhaKernelTmaINS1_10collective15FmhaMainloopTmaINS_10bfloat16_tEfN4cute5tupleIJNS7_1CILi64EEENS9_ILi128EEESA_EEENS4_14ResidualFusionEJEEENS4_15FmhaFwdEpilogueIS6_fNS8_IJSA_SA_SB_EEEEEJEEEEEvNT_6ParamsE)
        /*0450*/ 	.short	0x0210
        /*0452*/ 	.short	0x0870


	//----- nvinfo : EIATTR_SW_WAR
	.align		4
.L_43:
        /*0454*/ 	.byte	0x04, 0x36
        /*0456*/ 	.short	(.L_45 - .L_44)
.L_44:
        /*0458*/ 	.word	0x00000008
.L_45:


//--------------------- .nv.callgraph             --------------------------
	.section	.nv.callgraph,"",@"SHT_CUDA_CALLGRAPH"
	.align	4
	.sectionentsize	8
	.align		4
        /*0000*/ 	.word	0x00000000
	.align		4
        /*0004*/ 	.word	0xffffffff
	.align		4
        /*0008*/ 	.word	index@(_ZN7cutlass13device_kernelINS_4fmha6kernel13FmhaKernelTmaINS1_10collective15FmhaMainloopTmaINS_10bfloat16_tEfN4cute5tupleIJNS7_1CILi64EEENS9_ILi128EEESA_EEENS4_14ResidualFusionEJEEENS4_15FmhaFwdEpilogueIS6_fNS8_IJSA_SA_SB_EEEEEJEEEEEvNT_6ParamsE)
	.align		4
        /*000c*/ 	.word	index@(__assertfail)
	.align		4
        /*0010*/ 	.word	0x00000000
	.align		4
        /*0014*/ 	.word	0xfffffffe
	.align		4
        /*0018*/ 	.word	0x00000000
	.align		4
        /*001c*/ 	.word	0xfffffffd
	.align		4
        /*0020*/ 	.word	0x00000000
	.align		4
        /*0024*/ 	.word	0xfffffffc


//--------------------- .nv.constant4             --------------------------
	.section	.nv.constant4,"a",@progbits
	.align	8
	.align		8
.nv.constant4:
        /*0000*/ 	.dword	__assertfail
	.align		8
        /*0008*/ 	.dword	__unnamed_1
	.align		8
        /*0010*/ 	.dword	_ZN39_INTERNAL_172a0ee6_4_k_cu_359ff6c4_29824cuda3std3__45__cpo5beginE
	.align		8
        /*0018*/ 	.dword	_ZN39_INTERNAL_172a0ee6_4_k_cu_359ff6c4_29824cuda3std3__45__cpo3endE
	.align		8
        /*0020*/ 	.dword	_ZN39_INTERNAL_172a0ee6_4_k_cu_359ff6c4_29824cuda3std3__45__cpo6cbeginE
	.align		8
        /*0028*/ 	.dword	_ZN39_INTERNAL_172a0ee6_4_k_cu_359ff6c4_29824cuda3std3__45__cpo4cendE
	.align		8
        /*0030*/ 	.dword	_ZN39_INTERNAL_172a0ee6_4_k_cu_359ff6c4_29824cuda3std3__441_GLOBAL__N__172a0ee6_4_k_cu_359ff6c4_29826ignoreE
	.align		8
        /*0038*/ 	.dword	_ZN39_INTERNAL_172a0ee6_4_k_cu_359ff6c4_29824cuda3std3__419piecewise_constructE
	.align		8
        /*0040*/ 	.dword	_ZN39_INTERNAL_172a0ee6_4_k_cu_359ff6c4_29824cuda3std3__48in_placeE
	.align		8
        /*0048*/ 	.dword	_ZN39_INTERNAL_172a0ee6_4_k_cu_359ff6c4_29824cuda3std6ranges3__45__cpo4swapE
	.align		8
        /*0050*/ 	.dword	_ZN39_INTERNAL_172a0ee6_4_k_cu_359ff6c4_29824cuda3std6ranges3__45__cpo9iter_moveE
	.align		8
        /*0058*/ 	.dword	_ZN39_INTERNAL_172a0ee6_4_k_cu_359ff6c4_29824cute7productE
	.align		8
        /*0060*/ 	.dword	_ZN39_INTERNAL_172a0ee6_4_k_cu_359ff6c4_29824cute1_E
	.align		8
        /*0068*/ 	.dword	$str$23
	.align		8
        /*0070*/ 	.dword	$str$24


//--------------------- .text._ZN7cutlass13device_kernelINS_4fmha6kernel13FmhaKernelTmaINS1_10collective15FmhaMainloopTmaINS_10bfloat16_tEfN4cute5tupleIJNS7_1CILi64EEENS9_ILi128EEESA_EEENS4_14ResidualFusionEJEEENS4_15FmhaFwdEpilogueIS6_fNS8_IJSA_SA_SB_EEEEEJEEEEEvNT_6ParamsE --------------------------
	.section	.text._ZN7cutlass13device_kernelINS_4fmha6kernel13FmhaKernelTmaINS1_10collective15FmhaMainloopTmaINS_10bfloat16_tEfN4cute5tupleIJNS7_1CILi64EEENS9_ILi128EEESA_EEENS4_14ResidualFusionEJEEENS4_15FmhaFwdEpilogueIS6_fNS8_IJSA_SA_SB_EEEEEJEEEEEvNT_6ParamsE,"ax",@progbits
	.align	128
.text._ZN7cutlass13device_kernelINS_4fmha6kernel13FmhaKernelTmaINS1_10collective15FmhaMainloopTmaINS_10bfloat16_tEfN4cute5tupleIJNS7_1CILi64EEENS9_ILi128EEESA_EEENS4_14ResidualFusionEJEEENS4_15FmhaFwdEpilogueIS6_fNS8_IJSA_SA_SB_EEEEEJEEEEEvNT_6ParamsE:
        .type           _ZN7cutlass13device_kernelINS_4fmha6kernel13FmhaKernelTmaINS1_10collective15FmhaMainloopTmaINS_10bfloat16_tEfN4cute5tupleIJNS7_1CILi64EEENS9_ILi128EEESA_EEENS4_14ResidualFusionEJEEENS4_15FmhaFwdEpilogueIS6_fNS8_IJSA_SA_SB_EEEEEJEEEEEvNT_6ParamsE,@function
        .size           _ZN7cutlass13device_kernelINS_4fmha6kernel13FmhaKernelTmaINS1_10collective15FmhaMainloopTmaINS_10bfloat16_tEfN4cute5tupleIJNS7_1CILi64EEENS9_ILi128EEESA_EEENS4_14ResidualFusionEJEEENS4_15FmhaFwdEpilogueIS6_fNS8_IJSA_SA_SB_EEEEEJEEEEEvNT_6ParamsE,(.L_x_93 - _ZN7cutlass13device_kernelINS_4fmha6kernel13FmhaKernelTmaINS1_10collective15FmhaMainloopTmaINS_10bfloat16_tEfN4cute5tupleIJNS7_1CILi64EEENS9_ILi128EEESA_EEENS4_14ResidualFusionEJEEENS4_15FmhaFwdEpilogueIS6_fNS8_IJSA_SA_SB_EEEEEJEEEEEvNT_6ParamsE)
        .other          _ZN7cutlass13device_kernelINS_4fmha6kernel13FmhaKernelTmaINS1_10collective15FmhaMainloopTmaINS_10bfloat16_tEfN4cute5tupleIJNS7_1CILi64EEENS9_ILi128EEESA_EEENS4_14ResidualFusionEJEEENS4_15FmhaFwdEpilogueIS6_fNS8_IJSA_SA_SB_EEEEEJEEEEEvNT_6ParamsE,@"STO_CUDA_ENTRY STV_DEFAULT"
_ZN7cutlass13device_kernelINS_4fmha6kernel13FmhaKernelTmaINS1_10collective15FmhaMainloopTmaINS_10bfloat16_tEfN4cute5tupleIJNS7_1CILi64EEENS9_ILi128EEESA_EEENS4_14ResidualFusionEJEEENS4_15FmhaFwdEpilogueIS6_fNS8_IJSA_SA_SB_EEEEEJEEEEEvNT_6ParamsE:
[----:B------:R-:W1:Y:S01]  /*0000*/  LDC R1, c[0x0][0x28] ;  /* 0x00000a00ff017b82 */ /* 0x000e620000000800 */
[----:B------:R-:W2:Y:S01]  /*0010*/  S2R R16, SR_TID.X ;  /* 0x0000000000107919 */ /* 0x000ea20000002100 */
[----:B------:R-:W-:Y:S01]  /*0020*/  ELECT P0, URZ, PT ;  /* 0x00000000003f782f */ /* 0x000fe20003800000 */
[----:B------:R-:W-:Y:S01]  /*0030*/  BSSY B0, `(.L_x_0) ;  /* 0x0000010000007945 */ /* 0x000fe20003800000 */
[----:B--2---:R-:W-:-:S05]  /*0040*/  SHF.R.U32.HI R9, RZ, 0x5, R16 ;  /* 0x00000005ff097819 */ /* 0x004fca0000011610 */
[----:B------:R-:W2:Y:S02]  /*0050*/  SHFL.IDX PT, R0, R9, RZ, 0x1f ;  /* 0x00001fff09007589 */ /* 0x000ea400000e0000 */
[----:B--2---:R-:W-:-:S13]  /*0060*/  ISETP.NE.OR P0, PT, R0, RZ, !P0 ;  /* 0x000000ff0000720c */ /* 0x004fda0004705670 */
[----:B-1----:R-:W-:Y:S05]  /*0070*/  @P0 BRA `(.L_x_1) ;  /* 0x00000000002c0947 */ /* 0x002fea0003800000 */
[----:B------:R-:W-:Y:S02]  /*0080*/  ULDC.64 UR4, c[0x0][0x198] ;  /* 0x0000660000047ab9 */ /* 0x000fe40000000a00 */
[----:B------:R-:W-:Y:S02]  /*0090*/  UIADD3 UR6, UP0, UR4, 0xf0, URZ ;  /* 0x000000f004067890 */ /* 0x000fe4000ff1e03f */
[----:B------:R-:W-:Y:S02]  /*00a0*/  UIADD3 UR8, UP1, UR4, 0x1f0, URZ ;  /* 0x000001f004087890 */ /* 0x000fe4000ff3e03f */
[----:B------:R-:W-:Y:S02]  /*00b0*/  UIADD3 UR4, UP2, UR4, 0x2f0, URZ ;  /* 0x000002f004047890 */ /* 0x000fe4000ff5e03f */
[----:B------:R-:W-:Y:S02]  /*00c0*/  UIADD3.X UR7, URZ, UR5, URZ, UP0, !UPT ;  /* 0x000000053f077290 */ /* 0x000fe400087fe43f */
[----:B------:R-:W-:-:S02]  /*00d0*/  UIADD3.X UR9, URZ, UR5, URZ, UP1, !UPT ;  /* 0x000000053f097290 */ /* 0x000fc40008ffe43f */
[----:B------:R-:W-:-:S05]  /*00e0*/  UIADD3.X UR5, URZ, UR5, URZ, UP2, !UPT ;  /* 0x000000053f057290 */ /* 0x000fca00097fe43f */
[----:B------:R1:W-:Y:S02]  /*00f0*/  UTMACCTL.PF [UR6] ;  /* 0x00000000060079b9 */ /* 0x0003e40008040000 */
[----:B------:R1:W-:Y:S02]  /*0100*/  UTMACCTL.PF [UR8] ;  /* 0x00000000080079b9 */ /* 0x0003e40008040000 */
[----:B------:R1:W-:Y:S02]  /*0110*/  UTMACCTL.PF [UR4] ;  /* 0x00000000040079b9 */ /* 0x0003e40008040000 */
[----:B-1----:R-:W-:Y:S01]  /*0120*/  NOP ;  /* 0x0000000000007918 */ /* 0x002fe20000000000 */
.L_x_1:
[----:B------:R-:W-:Y:S05]  /*0130*/  BSYNC B0 ;  /* 0x0000000000007941 */ /* 0x000fea0003800000 */
.L_x_0:
[----:B------:R-:W1:Y:S02]  /*0140*/  SHFL.IDX PT, R0, R9, RZ, 0x1f ;  /* 0x00001fff09007589 */ /* 0x000e6400000e0000 */
[----:B-1----:R-:W-:-:S13]  /*0150*/  ISETP.NE.AND P0, PT, R0, RZ, PT ;  /* 0x000000ff0000720c */ /* 0x002fda0003f05270 */
[----:B------:R-:W-:Y:S05]  /*0160*/  @P0 BRA `(.L_x_2) ;  /* 0x0000000000400947 */ /* 0x000fea0003800000 */
[----:B------:R-:W1:Y:S01]  /*0170*/  S2UR UR8, SR_CgaCtaId ;  /* 0x00000000000879c3 */ /* 0x000e620000008800 */
[----:B------:R-:W-:Y:S01]  /*0180*/  UMOV UR4, 0x400 ;  /* 0x0000040000047882 */ /* 0x000fe20000000000 */
[----:B------:R-:W-:Y:S01]  /*0190*/  UMOV UR5, 0x1 ;  /* 0x0000000100057882 */ /* 0x000fe20000000000 */
[----:B------:R-:W-:Y:S01]  /*01a0*/  UMOV UR6, 0x80 ;  /* 0x0000008000067882 */ /* 0x000fe20000000000 */
[----:B------:R-:W-:Y:S01]  /*01b0*/  ELECT P0, URZ, PT ;  /* 0x00000000003f782f */ /* 0x000fe20003800000 */
[----:B------:R-:W-:-:S04]  /*01c0*/  UIADD3 UR6, -UR6, 0x100000, URZ ;  /* 0x0010000006067890 */ /* 0x000fc8000fffe13f */
[----:B------:R-:W-:Y:S02]  /*01d0*/  USHF.L.U32 UR7, UR6, 0xb, URZ ;  /* 0x0000000b06077899 */ /* 0x000fe4000800063f */
[----:B------:R-:W-:Y:S02]  /*01e0*/  USHF.L.U32 UR6, UR6, 0x1, URZ ;  /* 0x0000000106067899 */ /* 0x000fe4000800063f */
[----:B-1----:R-:W-:Y:S02]  /*01f0*/  ULEA UR8, UR8, UR4, 0x18 ;  /* 0x0000000408087291 */ /* 0x002fe4000f8ec03f */
[----:B------:R-:W-:-:S04]  /*0200*/  UIADD3 UR4, -UR5, 0x100000, URZ ;  /* 0x0010000005047890 */ /* 0x000fc8000fffe13f */
[----:B------:R-:W-:Y:S02]  /*0210*/  USHF.L.U32 UR5, UR4, 0xb, URZ ;  /* 0x0000000b04057899 */ /* 0x000fe4000800063f */
[----:B------:R-:W-:Y:S01]  /*0220*/  USHF.L.U32 UR4, UR4, 0x1, URZ ;  /* 0x0000000104047899 */ /* 0x000fe2000800063f */
[----:B------:R-:W1:Y:S11]  /*0230*/  FENCE.VIEW.ASYNC.S ;  /* 0x00000000000073c6 */ /* 0x000e760000000000 */
[----:B-1----:R1:W2:Y:S01]  /*0240*/  SYNCS.EXCH.64 URZ, [UR8+0x12040], UR4 ;  /* 0x01204004083f75b2 */ /* 0x0022a20008000100 */
[----:B------:R1:W3:Y:S01]  /*0250*/  SYNCS.EXCH.64 URZ, [UR8+0x12048], UR6 ;  /* 0x01204806083f75b2 */ /* 0x0002e20008000100 */
[----:B------:R-:W-:Y:S01]  /*0260*/  NOP ;  /* 0x0000000000007918 */ /* 0x000fe20000000000 */
.L_x_2:
[----:B------:R-:W4:Y:S01]  /*0270*/  SHFL.IDX PT, R0, R9, RZ, 0x1f ;  /* 0x00001fff09007589 */ /* 0x000f2200000e0000 */
[----:B------:R-:W-:Y:S01]  /*0280*/  NOP ;  /* 0x0000000000007918 */ /* 0x000fe20000000000 */
[----:B----4-:R-:W-:-:S13]  /*0290*/  ISETP.NE.AND P0, PT, R0, RZ, PT ;  /* 0x000000ff0000720c */ /* 0x010fda0003f05270 */
[----:B------:R-:W-:Y:S05]  /*02a0*/  @P0 BRA `(.L_x_3) ;  /* 0x0000000000580947 */ /* 0x000fea0003800000 */
[----:B-1----:R-:W1:Y:S01]  /*02b0*/  S2UR UR5, SR_CgaCtaId ;  /* 0x00000000000579c3 */ /* 0x002e620000008800 */
[----:B------:R-:W-:Y:S01]  /*02c0*/  UMOV UR4, 0x400 ;  /* 0x0000040000047882 */ /* 0x000fe20000000000 */
[----:B------:R-:W-:Y:S01]  /*02d0*/  UMOV UR6, 0x1 ;  /* 0x0000000100067882 */ /* 0x000fe20000000000 */
[----:B------:R-:W-:Y:S01]  /*02e0*/  UMOV UR7, 0x80 ;  /* 0x0000008000077882 */ /* 0x000fe20000000000 */
[----:B------:R-:W-:Y:S01]  /*02f0*/  ELECT P0, URZ, PT ;  /* 0x00000000003f782f */ /* 0x000fe20003800000 */
[----:B-1----:R-:W-:Y:S02]  /*0300*/  ULEA UR8, UR5, UR4, 0x18 ;  /* 0x0000000405087291 */ /* 0x002fe4000f8ec03f */
[----:B------:R-:W-:-:S04]  /*0310*/  UIADD3 UR4, -UR6, 0x100000, URZ ;  /* 0x0010000006047890 */ /* 0x000fc8000fffe13f */
[----:B------:R-:W-:Y:S02]  /*0320*/  USHF.L.U32 UR5, UR4, 0xb, URZ ;  /* 0x0000000b04057899 */ /* 0x000fe4000800063f */
[----:B------:R-:W-:Y:S02]  /*0330*/  USHF.L.U32 UR4, UR4, 0x1, URZ ;  /* 0x0000000104047899 */ /* 0x000fe4000800063f */
[----:B------:R-:W-:-:S04]  /*0340*/  UIADD3 UR6, -UR7, 0x100000, URZ ;  /* 0x0010000007067890 */ /* 0x000fc8000fffe13f */
[----:B------:R-:W-:Y:S02]  /*0350*/  USHF.L.U32 UR7, UR6, 0xb, URZ ;  /* 0x0000000b06077899 */ /* 0x000fe4000800063f */
[----:B------:R-:W-:Y:S01]  /*0360*/  USHF.L.U32 UR6, UR6, 0x1, URZ ;  /* 0x0000000106067899 */ /* 0x000fe2000800063f */
[----:B------:R-:W1:Y:S03]  /*0370*/  FENCE.VIEW.ASYNC.S ;  /* 0x00000000000073c6 */ /* 0x000e660000000000 */
[----:B-1----:R4:W1:Y:S08]  /*0380*/  SYNCS.EXCH.64 URZ, [UR8+0x12000], UR4 ;  /* 0x01200004083f75b2 */ /* 0x0028700008000100 */
[----:B------:R4:W1:Y:S01]  /*0390*/  SYNCS.EXCH.64 URZ, [UR8+0x12020], UR6 ;  /* 0x01202006083f75b2 */ /* 0x0008620008000100 */
[----:B------:R4:W1:Y:S01]  /*03a0*/  SYNCS.EXCH.64 URZ, [UR8+0x12008], UR4 ;  /* 0x01200804083f75b2 */ /* 0x0008620008000100 */
[----:B------:R4:W1:Y:S01]  /*03b0*/  SYNCS.EXCH.64 URZ, [UR8+0x12028], UR6 ;  /* 0x01202806083f75b2 */ /* 0x0008620008000100 */
[----:B------:R4:W1:Y:S01]  /*03c0*/  SYNCS.EXCH.64 URZ, [UR8+0x12010], UR4 ;  /* 0x01201004083f75b2 */ /* 0x0008620008000100 */
[----:B------:R4:W1:Y:S01]  /*03d0*/  SYNCS.EXCH.64 URZ, [UR8+0x12030], UR6 ;  /* 0x01203006083f75b2 */ /* 0x0008620008000100 */
[----:B------:R4:W1:Y:S01]  /*03e0*/  SYNCS.EXCH.64 URZ, [UR8+0x12018], UR4 ;  /* 0x01201804083f75b2 */ /* 0x0008620008000100 */
[----:B------:R4:W1:Y:S02]  /*03f0*/  SYNCS.EXCH.64 URZ, [UR8+0x12038], UR6 ;  /* 0x01203806083f75b2 */ /* 0x0008640008000100 */
[----:B----4-:R-:W-:Y:S01]  /*0400*/  NOP ;  /* 0x0000000000007918 */ /* 0x010fe20000000000 */
.L_x_3:
        /* <DEDUP_REMOVED lines=20> */
[----:B------:R4:W1:Y:S02]  /*0550*/  SYNCS.EXCH.64 URZ, [UR8+0x12068], UR6 ;  /* 0x01206806083f75b2 */ /* 0x0008640008000100 */
[----:B----4-:R-:W-:Y:S01]  /*0560*/  NOP ;  /* 0x0000000000007918 */ /* 0x010fe20000000000 */
.L_x_4:
[----:B------:R-:W4:Y:S01]  /*0570*/  SHFL.IDX PT, R9, R9, RZ, 0x1f ;  /* 0x00001fff09097589 */ /* 0x000f2200000e0000 */
[----:B------:R-:W-:Y:S02]  /*0580*/  ELECT P0, URZ, PT ;  /* 0x00000000003f782f */ /* 0x000fe40003800000 */
[----:B------:R-:W-:Y:S01]  /*0590*/  SHF.R.S32.HI R3, RZ, 0x1f, R16 ;  /* 0x0000001fff037819 */ /* 0x000fe20000011410 */
[----:B------:R-:W-:Y:S01]  /*05a0*/  NOP ;  /* 0x0000000000007918 */ /* 0x000fe20000000000 */
[----:B------:R-:W4:Y:S01]  /*05b0*/  S2UR UR36, SR_CTAID.Y ;  /* 0x00000000002479c3 */ /* 0x000f220000002600 */
[----:B------:R-:W-:Y:S01]  /*05c0*/  BSSY B0, `(.L_x_5) ;  /* 0x0000025000007945 */ /* 0x000fe20003800000 */
[----:B------:R-:W-:Y:S01]  /*05d0*/  LEA.HI R3, R3, R16, RZ, 0x7 ;  /* 0x0000001003037211 */ /* 0x000fe200078f38ff */
[----:B------:R-:W-:-:S03]  /*05e0*/  IMAD.MOV.U32 R8, RZ, RZ, RZ ;  /* 0x000000ffff087224 */ /* 0x000fc600078e00ff */
[----:B------:R-:W-:Y:S02]  /*05f0*/  LOP3.LUT R3, R3, 0xffffff80, RZ, 0xc0, !PT ;  /* 0xffffff8003037812 */ /* 0x000fe400078ec0ff */
[----:B------:R-:W4:Y:S03]  /*0600*/  S2UR UR37, SR_CTAID.Z ;  /* 0x00000000002579c3 */ /* 0x000f260000002700 */
[----:B------:R-:W-:-:S05]  /*0610*/  IMAD.IADD R0, R16, 0x1, -R3 ;  /* 0x0000000110007824 */ /* 0x000fca00078e0a03 */
[----:B-123--:R-:W-:Y:S01]  /*0620*/  BAR.SYNC.DEFER_BLOCKING 0x0 ;  /* 0x0000000000007b1d */ /* 0x00efe20000010000 */
[----:B----4-:R-:W-:-:S13]  /*0630*/  ISETP.EQ.AND P1, PT, R9, RZ, P0 ;  /* 0x000000ff0900720c */ /* 0x010fda0000722270 */
[----:B------:R-:W-:Y:S05]  /*0640*/  @!P1 BRA `(.L_x_6) ;  /* 0x0000000000709947 */ /* 0x000fea0003800000 */
[----:B------:R-:W1:Y:S01]  /*0650*/  S2R R3, SR_CgaCtaId ;  /* 0x0000000000037919 */ /* 0x000e620000008800 */
[----:B------:R-:W-:Y:S02]  /*0660*/  MOV R2, 0x400 ;  /* 0x0000040000027802 */ /* 0x000fe40000000f00 */
[----:B------:R-:W-:Y:S02]  /*0670*/  MOV R4, 0x1 ;  /* 0x0000000100047802 */ /* 0x000fe40000000f00 */
[----:B------:R-:W-:Y:S02]  /*0680*/  ISETP.NE.AND P3, PT, R0, RZ, PT ;  /* 0x000000ff0000720c */ /* 0x000fe40003f65270 */
[----:B-1----:R-:W-:Y:S02]  /*0690*/  LEA R3, R3, R2, 0x18 ;  /* 0x0000000203037211 */ /* 0x002fe400078ec0ff */
[----:B------:R-:W-:-:S04]  /*06a0*/  SHF.L.U32 R2, R4, 0x1f, RZ ;  /* 0x0000001f04027819 */ /* 0x000fc800000006ff */
[----:B------:R-:W1:Y:S02]  /*06b0*/  SYNCS.PHASECHK.TRANS64.TRYWAIT P2, [R3+URZ+0x12048], R2 ;  /* 0x01204802030075a7 */ /* 0x000e64000804017f */
[----:B-1----:R-:W-:Y:S05]  /*06c0*/  @!P2 BRA `(.L_x_7) ;  /* 0x000000ac00a8a947 */ /* 0x002fea0003800000 */
.L_x_72:
[----:B------:R-:W-:Y:S05]  /*06d0*/  @P3 BRA `(.L_x_8) ;  /* 0x0000000000143947 */ /* 0x000fea0003800000 */
[----:B------:R-:W-:Y:S01]  /*06e0*/  LOP3.LUT P2, RZ, R16, 0x1f, RZ, 0xc0, !PT ;  /* 0x0000001f10ff7812 */ /* 0x000fe2000784c0ff */
[----:B-1----:R-:W-:-:S04]  /*06f0*/  IMAD.MOV.U32 R2, RZ, RZ, 0x2000 ;  /* 0x00002000ff027424 */ /* 0x002fc800078e00ff */
[----:B------:R2:W-:Y:S08]  /*0700*/  SYNCS.ARRIVE.TRANS64 RZ, [R3+URZ+0x12040], R2 ;  /* 0x0120400203ff79a7 */ /* 0x0005f0000800003f */
[----:B------:R-:W-:Y:S05]  /*0710*/  @!P2 BRA `(.L_x_8) ;  /* 0x000000000004a947 */ /* 0x000fea0003800000 */
[----:B------:R-:W-:Y:S01]  /*0720*/  BPT.TRAP 0x1 ;  /* 0x000000040000795c */ /* 0x000fe20000300000 */
.L_x_8:
[----:B------:R-:W3:Y:S01]  /*0730*/  S2UR UR11, SR_CTAID.X ;  /* 0x00000000000b79c3 */ /* 0x000ee20000002500 */
[----:B------:R-:W-:Y:S01]  /*0740*/  R2UR UR8, R3 ;  /* 0x00000000030872ca */ /* 0x000fe200000e0000 */
[----:B------:R-:W-:Y:S01]  /*0750*/  ULDC.64 UR4, c[0x0][0x198] ;  /* 0x0000660000047ab9 */ /* 0x000fe20000000a00 */
[----:B------:R-:W-:Y:S01]  /*0760*/  UMOV UR6, 0x0 ;  /* 0x0000000000067882 */ /* 0x000fe20000000000 */
[----:B------:R-:W-:Y:S01]  /*0770*/  UIADD3 UR4, UP0, UR4, 0xf0, URZ ;  /* 0x000000f004047890 */ /* 0x000fe2000ff1e03f */
[----:B------:R-:W-:Y:S01]  /*0780*/  UMOV UR7, 0x10000000 ;  /* 0x1000000000077882 */ /* 0x000fe20000000000 */
[----:B------:R-:W-:Y:S02]  /*0790*/  UMOV UR10, URZ ;  /* 0x0000003f000a7c82 */ /* 0x000fe40008000000 */
[----:B------:R-:W-:Y:S01]  /*07a0*/  UIADD3.X UR5, URZ, UR5, URZ, UP0, !UPT ;  /* 0x000000053f057290 */ /* 0x000fe200087fe43f */
[----:B------:R-:W-:Y:S01]  /*07b0*/  UMOV UR12, UR36 ;  /* 0x00000024000c7c82 */ /* 0x000fe20008000000 */
[----:B------:R-:W-:-:S04]  /*07c0*/  UMOV UR13, UR37 ;  /* 0x00000025000d7c82 */ /* 0x000fc80008000000 */
[----:B------:R-:W-:Y:S02]  /*07d0*/  UIADD3 UR9, UR8, 0x12040, URZ ;  /* 0x0001204008097890 */ /* 0x000fe4000fffe03f */
[----:B---3--:R-:W-:-:S09]  /*07e0*/  USHF.L.U32 UR11, UR11, 0x6, URZ ;  /* 0x000000060b0b7899 */ /* 0x008fd2000800063f */
[----:B------:R3:W-:Y:S02]  /*07f0*/  UTMALDG.4D [UR8], [UR4], desc[UR6] ;  /* 0x00000608040075b4 */ /* 0x0007e40008019000 */
[----:B---3--:R-:W-:Y:S01]  /*0800*/  NOP ;  /* 0x0000000000007918 */ /* 0x008fe20000000000 */
.L_x_6:
[----:B------:R-:W-:Y:S05]  /*0810*/  BSYNC B0 ;  /* 0x0000000000007941 */ /* 0x000fea0003800000 */
.L_x_5:
[----:B------:R-:W3:Y:S01]  /*0820*/  LDC R13, c[0x0][0x28c] ;  /* 0x0000a300ff0d7b82 */ /* 0x000ee20000000800 */
[----:B------:R-:W-:Y:S01]  /*0830*/  BSSY B0, `(.L_x_9) ;  /* 0x0000091000007945 */ /* 0x000fe20003800000 */
[----:B------:R-:W-:Y:S01]  /*0840*/  MOV R6, 0x1 ;  /* 0x0000000100067802 */ /* 0x000fe20000000f00 */
[----:B------:R-:W-:Y:S02]  /*0850*/  IMAD.MOV.U32 R4, RZ, RZ, 0x1 ;  /* 0x00000001ff047424 */ /* 0x000fe400078e00ff */
[----:B------:R-:W-:Y:S02]  /*0860*/  IMAD.MOV.U32 R5, RZ, RZ, RZ ;  /* 0x000000ffff057224 */ /* 0x000fe400078e00ff */
[----:B---3--:R-:W-:-:S05]  /*0870*/  VIADD R17, R13, 0x7f ;  /* 0x0000007f0d117836 */ /* 0x008fca0000000000 */
[----:B-12---:R-:W-:-:S04]  /*0880*/  SHF.R.S32.HI R2, RZ, 0x1f, R17 ;  /* 0x0000001fff027819 */ /* 0x006fc80000011411 */
[----:B------:R-:W-:-:S04]  /*0890*/  LEA.HI R17, R2, R17, RZ, 0x7 ;  /* 0x0000001102117211 */ /* 0x000fc800078f38ff */
[----:B------:R-:W-:-:S04]  /*08a0*/  SHF.R.S32.HI R7, RZ, 0x7, R17 ;  /* 0x00000007ff077819 */ /* 0x000fc80000011411 */
[----:B------:R-:W-:Y:S01]  /*08b0*/  SHF.L.U32 R7, R7, 0x1, RZ ;  /* 0x0000000107077819 */ /* 0x000fe200000006ff */
[----:B------:R-:W-:Y:S06]  /*08c0*/  @!P1 BRA `(.L_x_10) ;  /* 0x00000008001c9947 */ /* 0x000fec0003800000 */
[----:B------:R-:W-:Y:S01]  /*08d0*/  ISETP.GE.AND P1, PT, R13, 0x1, PT ;  /* 0x000000010d00780c */ /* 0x000fe20003f26270 */
[----:B------:R-:W-:Y:S01]  /*08e0*/  IMAD.MOV.U32 R8, RZ, RZ, RZ ;  /* 0x000000ffff087224 */ /* 0x000fe200078e00ff */
[----:B------:R-:W-:Y:S01]  /*08f0*/  LOP3.LUT R12, R16, 0x1f, RZ, 0xc0, !PT ;  /* 0x0000001f100c7812 */ /* 0x000fe200078ec0ff */
[----:B------:R-:W-:-:S10]  /*0900*/  IMAD.MOV.U32 R5, RZ, RZ, RZ ;  /* 0x000000ffff057224 */ /* 0x000fd400078e00ff */
        /* <DEDUP_REMOVED lines=9> */
.L_x_73:
[----:B------:R-:W-:Y:S01]  /*09a0*/  IMAD.MOV.U32 R5, RZ, RZ, 0x1 ;  /* 0x00000001ff057424 */ /* 0x000fe200078e00ff */
[----:B------:R-:W-:Y:S06]  /*09b0*/  @P2 BRA `(.L_x_13) ;  /* 0x0000000000142947 */ /* 0x000fec0003800000 */
[----:B------:R-:W-:Y:S01]  /*09c0*/  ISETP.NE.AND P1, PT, R12, RZ, PT ;  /* 0x000000ff0c00720c */ /* 0x000fe20003f25270 */
[----:B-1----:R-:W-:-:S04]  /*09d0*/  IMAD.MOV.U32 R2, RZ, RZ, 0x4000 ;  /* 0x00004000ff027424 */ /* 0x002fc800078e00ff */
[----:B------:R2:W-:Y:S08]  /*09e0*/  SYNCS.ARRIVE.TRANS64 RZ, [R3+URZ+0x12000], R2 ;  /* 0x0120000203ff79a7 */ /* 0x0005f0000800003f */
[----:B------:R-:W-:Y:S05]  /*09f0*/  @!P1 BRA `(.L_x_13) ;  /* 0x0000000000049947 */ /* 0x000fea0003800000 */
[----:B------:R-:W-:Y:S01]  /*0a00*/  BPT.TRAP 0x1 ;  /* 0x000000040000795c */ /* 0x000fe20000300000 */
.L_x_13:
[----:B------:R-:W3:Y:S01]  /*0a10*/  S2R R11, SR_CgaCtaId ;  /* 0x00000000000b7919 */ /* 0x000ee20000008800 */
[----:B------:R-:W-:Y:S01]  /*0a20*/  R2UR UR33, R3 ;  /* 0x00000000032172ca */ /* 0x000fe200000e0000 */
[----:B------:R-:W-:Y:S01]  /*0a30*/  ULDC.64 UR4, c[0x0][0x198] ;  /* 0x0000660000047ab9 */ /* 0x000fe20000000a00 */
[----:B-12---:R-:W-:Y:S01]  /*0a40*/  MOV R2, 0x400 ;  /* 0x0000040000027802 */ /* 0x006fe20000000f00 */
[----:B------:R-:W-:Y:S01]  /*0a50*/  UIADD3 UR4, UP0, UR4, 0x1f0, URZ ;  /* 0x000001f004047890 */ /* 0x000fe2000ff1e03f */
[----:B------:R-:W-:Y:S01]  /*0a60*/  MOV R3, 0x1 ;  /* 0x0000000100037802 */ /* 0x000fe20000000f00 */
[----:B------:R-:W-:Y:S01]  /*0a70*/  UMOV UR6, 0x0 ;  /* 0x0000000000067882 */ /* 0x000fe20000000000 */
[----:B------:R-:W-:Y:S01]  /*0a80*/  UMOV UR7, 0x10000000 ;  /* 0x1000000000077882 */ /* 0x000fe20000000000 */
[----:B------:R-:W-:Y:S01]  /*0a90*/  UIADD3.X UR5, URZ, UR5, URZ, UP0, !UPT ;  /* 0x000000053f057290 */ /* 0x000fe200087fe43f */
[----:B------:R-:W-:Y:S01]  /*0aa0*/  SHF.L.U32 R3, R3, 0x1f, RZ ;  /* 0x0000001f03037819 */ /* 0x000fe200000006ff */
[----:B------:R-:W-:Y:S01]  /*0ab0*/  UMOV UR34, URZ ;  /* 0x0000003f00227c82 */ /* 0x000fe20008000000 */
[----:B------:R-:W-:Y:S01]  /*0ac0*/  UMOV UR35, URZ ;  /* 0x0000003f00237c82 */ /* 0x000fe20008000000 */
[----:B------:R-:W-:-:S02]  /*0ad0*/  ISETP.NE.AND P2, PT, R0, RZ, PT ;  /* 0x000000ff0000720c */ /* 0x000fc40003f45270 */
[----:B------:R-:W-:Y:S02]  /*0ae0*/  UIADD3 UR32, UR33, 0x2000, URZ ;  /* 0x0000200021207890 */ /* 0x000fe4000fffe03f */
[----:B------:R-:W-:-:S09]  /*0af0*/  UIADD3 UR33, UR33, 0x12000, URZ ;  /* 0x0001200021217890 */ /* 0x000fd2000fffe03f */
[----:B------:R1:W-:Y:S01]  /*0b00*/  UTMALDG.4D [UR32], [UR4], desc[UR6] ;  /* 0x00000620040075b4 */ /* 0x0003e20008019000 */
[----:B---3--:R-:W-:-:S05]  /*0b10*/  LEA R4, R11, R2, 0x18 ;  /* 0x000000020b047211 */ /* 0x008fca00078ec0ff */
[----:B------:R-:W-:-:S04]  /*0b20*/  IMAD R2, R5, 0x8, R4 ;  /* 0x0000000805027824 */ /* 0x000fc800078e0204 */
[----:B------:R-:W2:Y:S02]  /*0b30*/  SYNCS.PHASECHK.TRANS64.TRYWAIT P1, [R2+URZ+0x12020], R3 ;  /* 0x01202003020075a7 */ /* 0x000ea4000802017f */
[----:B-12---:R-:W-:Y:S05]  /*0b40*/  @!P1 BRA `(.L_x_14) ;  /* 0x000000a800b09947 */ /* 0x006fea0003800000 */
.L_x_74:
[----:B------:R-:W-:Y:S01]  /*0b50*/  IMAD.MOV.U32 R8, RZ, RZ, 0x1 ;  /* 0x00000001ff087424 */ /* 0x000fe200078e00ff */
[----:B------:R-:W-:Y:S06]  /*0b60*/  @P2 BRA `(.L_x_15) ;  /* 0x0000000000142947 */ /* 0x000fec0003800000 */
[----:B------:R-:W-:Y:S02]  /*0b70*/  ISETP.NE.AND P1, PT, R12, RZ, PT ;  /* 0x000000ff0c00720c */ /* 0x000fe40003f25270 */
[----:B-1----:R-:W-:-:S04]  /*0b80*/  MOV R3, 0x4000 ;  /* 0x0000400000037802 */ /* 0x002fc80000000f00 */
[----:B------:R2:W-:Y:S07]  /*0b90*/  SYNCS.ARRIVE.TRANS64 RZ, [R2+URZ+0x12000], R3 ;  /* 0x0120000302ff79a7 */ /* 0x0005ee000800003f */
[----:B------:R-:W-:Y:S05]  /*0ba0*/  @!P1 BRA `(.L_x_15) ;  /* 0x0000000000049947 */ /* 0x000fea0003800000 */
[----:B------:R-:W-:Y:S01]  /*0bb0*/  BPT.TRAP 0x1 ;  /* 0x000000040000795c */ /* 0x000fe20000300000 */
.L_x_15:
[C---:B------:R-:W-:Y:S01]  /*0bc0*/  IMAD R4, R5.reuse, 0x4000, R4 ;  /* 0x0000400005047824 */ /* 0x040fe200078e0204 */
[----:B------:R-:W-:Y:S01]  /*0bd0*/  R2UR UR33, R2 ;  /* 0x00000000022172ca */ /* 0x000fe200000e0000 */
[----:B------:R-:W-:Y:S01]  /*0be0*/  ULDC.64 UR4, c[0x0][0x198] ;  /* 0x0000660000047ab9 */ /* 0x000fe20000000a00 */
[----:B------:R-:W-:Y:S01]  /*0bf0*/  UMOV UR6, 0x0 ;  /* 0x0000000000067882 */ /* 0x000fe20000000000 */
[----:B------:R-:W-:Y:S01]  /*0c00*/  UIADD3 UR4, UP0, UR4, 0x2f0, URZ ;  /* 0x000002f004047890 */ /* 0x000fe2000ff1e03f */
[----:B------:R-:W-:Y:S01]  /*0c10*/  R2UR UR32, R4 ;  /* 0x00000000042072ca */ /* 0x000fe200000e0000 */
[----:B------:R-:W-:Y:S01]  /*0c20*/  UMOV UR7, 0x10000000 ;  /* 0x1000000000077882 */ /* 0x000fe20000000000 */
[----:B------:R-:W-:Y:S01]  /*0c30*/  UMOV UR34, URZ ;  /* 0x0000003f00227c82 */ /* 0x000fe20008000000 */
[----:B------:R-:W-:Y:S01]  /*0c40*/  UIADD3.X UR5, URZ, UR5, URZ, UP0, !UPT ;  /* 0x000000053f057290 */ /* 0x000fe200087fe43f */
[----:B------:R-:W-:Y:S01]  /*0c50*/  VIADD R5, R5, 0x1 ;  /* 0x0000000105057836 */ /* 0x000fe20000000000 */
[----:B------:R-:W-:-:S04]  /*0c60*/  UMOV UR35, URZ ;  /* 0x0000003f00237c82 */ /* 0x000fc80008000000 */
[----:B------:R-:W-:-:S04]  /*0c70*/  UIADD3 UR33, UR33, 0x12000, URZ ;  /* 0x0001200021217890 */ /* 0x000fc8000fffe03f */
[----:B------:R-:W-:-:S09]  /*0c80*/  UIADD3 UR32, UR32, 0x2000, URZ ;  /* 0x0000200020207890 */ /* 0x000fd2000fffe03f */
[----:B------:R3:W-:Y:S02]  /*0c90*/  UTMALDG.4D [UR32], [UR4], desc[UR6] ;  /* 0x00000620040075b4 */ /* 0x0007e40008019000 */
[----:B---3--:R-:W-:Y:S01]  /*0ca0*/  NOP ;  /* 0x0000000000007918 */ /* 0x008fe20000000000 */
.L_x_11:
[----:B------:R-:W-:Y:S02]  /*0cb0*/  ISETP.GE.AND P1, PT, R13, 0x81, PT ;  /* 0x000000810d00780c */ /* 0x000fe40003f26270 */
[----:B------:R-:W-:-:S11]  /*0cc0*/  MOV R4, 0x1 ;  /* 0x0000000100047802 */ /* 0x000fd60000000f00 */
[----:B------:R-:W-:Y:S05]  /*0cd0*/  @!P1 BRA `(.L_x_16) ;  /* 0x0000000400149947 */ /* 0x000fea0003800000 */
[----:B-12---:R-:W1:Y:S01]  /*0ce0*/  S2R R3, SR_CgaCtaId ;  /* 0x0000000000037919 */ /* 0x006e620000008800 */
[----:B------:R-:W-:Y:S01]  /*0cf0*/  MOV R2, 0x400 ;  /* 0x0000040000027802 */ /* 0x000fe20000000f00 */
[----:B------:R-:W-:Y:S01]  /*0d00*/  IMAD.MOV.U32 R4, RZ, RZ, 0x1 ;  /* 0x00000001ff047424 */ /* 0x000fe200078e00ff */
[----:B------:R-:W-:-:S04]  /*0d10*/  ISETP.NE.AND P2, PT, R0, RZ, PT ;  /* 0x000000ff0000720c */ /* 0x000fc80003f45270 */
[----:B------:R-:W-:Y:S02]  /*0d20*/  SHF.L.U32 R4, R4, 0x1f, RZ ;  /* 0x0000001f04047819 */ /* 0x000fe400000006ff */
[----:B-1----:R-:W-:-:S05]  /*0d30*/  LEA R2, R3, R2, 0x18 ;  /* 0x0000000203027211 */ /* 0x002fca00078ec0ff */
[----:B------:R-:W-:-:S04]  /*0d40*/  IMAD R3, R5, 0x8, R2 ;  /* 0x0000000805037824 */ /* 0x000fc800078e0202 */
[----:B------:R-:W1:Y:S02]  /*0d50*/  SYNCS.PHASECHK.TRANS64.TRYWAIT P1, [R3+URZ+0x12020], R4 ;  /* 0x01202004030075a7 */ /* 0x000e64000802017f */
[----:B-1----:R-:W-:Y:S05]  /*0d60*/  @!P1 BRA `(.L_x_17) ;  /* 0x000000a8003c9947 */ /* 0x002fea0003800000 */
.L_x_75:
[----:B------:R-:W-:Y:S05]  /*0d70*/  @P2 BRA `(.L_x_18) ;  /* 0x0000000000142947 */ /* 0x000fea0003800000 */
[----:B------:R-:W-:Y:S02]  /*0d80*/  ISETP.NE.AND P1, PT, R12, RZ, PT ;  /* 0x000000ff0c00720c */ /* 0x000fe40003f25270 */
[----:B-1----:R-:W-:-:S04]  /*0d90*/  MOV R4, 0x4000 ;  /* 0x0000400000047802 */ /* 0x002fc80000000f00 */
[----:B------:R2:W-:Y:S07]  /*0da0*/  SYNCS.ARRIVE.TRANS64 RZ, [R3+URZ+0x12000], R4 ;  /* 0x0120000403ff79a7 */ /* 0x0005ee000800003f */
[----:B------:R-:W-:Y:S05]  /*0db0*/  @!P1 BRA `(.L_x_18) ;  /* 0x0000000000049947 */ /* 0x000fea0003800000 */
[----:B------:R-:W-:Y:S01]  /*0dc0*/  BPT.TRAP 0x1 ;  /* 0x000000040000795c */ /* 0x000fe20000300000 */
.L_x_18:
[----:B------:R-:W3:Y:S01]  /*0dd0*/  S2R R11, SR_CgaCtaId ;  /* 0x00000000000b7919 */ /* 0x000ee20000008800 */
[C---:B------:R-:W-:Y:S01]  /*0de0*/  IMAD R2, R5.reuse, 0x4000, R2 ;  /* 0x0000400005027824 */ /* 0x040fe200078e0202 */
[----:B------:R-:W-:Y:S01]  /*0df0*/  R2UR UR35, R8 ;  /* 0x00000000082372ca */ /* 0x000fe200000e0000 */
[----:B------:R-:W-:Y:S01]  /*0e00*/  VIADD R5, R5, 0x1 ;  /* 0x0000000105057836 */ /* 0x000fe20000000000 */
[----:B------:R-:W-:Y:S01]  /*0e10*/  R2UR UR33, R3 ;  /* 0x00000000032172ca */ /* 0x000fe200000e0000 */
[----:B------:R-:W-:Y:S01]  /*0e20*/  ULDC.64 UR4, c[0x0][0x198] ;  /* 0x0000660000047ab9 */ /* 0x000fe20000000a00 */
[----:B------:R-:W-:Y:S01]  /*0e30*/  R2UR UR32, R2 ;  /* 0x00000000022072ca */ /* 0x000fe200000e0000 */
[----:B------:R-:W-:Y:S01]  /*0e40*/  UIADD3 UR4, UP0, UR4, 0x1f0, URZ ;  /* 0x000001f004047890 */ /* 0x000fe2000ff1e03f */
[----:B------:R-:W-:Y:S01]  /*0e50*/  MOV R2, 0x400 ;  /* 0x0000040000027802 */ /* 0x000fe20000000f00 */
[----:B------:R-:W-:Y:S01]  /*0e60*/  UMOV UR6, 0x0 ;  /* 0x0000000000067882 */ /* 0x000fe20000000000 */
[C---:B------:R-:W-:Y:S01]  /*0e70*/  ISETP.NE.AND P2, PT, R5.reuse, 0x4, PT ;  /* 0x000000040500780c */ /* 0x040fe20003f45270 */
[----:B------:R-:W-:Y:S01]  /*0e80*/  UIADD3.X UR5, URZ, UR5, URZ, UP0, !UPT ;  /* 0x000000053f057290 */ /* 0x000fe200087fe43f */
[C---:B------:R-:W-:Y:S01]  /*0e90*/  ISETP.NE.AND P1, PT, R5.reuse, 0x4, PT ;  /* 0x000000040500780c */ /* 0x040fe20003f25270 */
[----:B------:R-:W-:Y:S01]  /*0ea0*/  UMOV UR7, 0x10000000 ;  /* 0x1000000000077882 */ /* 0x000fe20000000000 */
[----:B------:R-:W-:Y:S01]  /*0eb0*/  SEL R5, R5, RZ, P2 ;  /* 0x000000ff05057207 */ /* 0x000fe20001000000 */
[----:B------:R-:W-:Y:S01]  /*0ec0*/  USHF.L.U32 UR35, UR35, 0x7, URZ ;  /* 0x0000000723237899 */ /* 0x000fe2000800063f */
[----:B-12---:R-:W-:Y:S01]  /*0ed0*/  SEL R4, RZ, 0x1, !P1 ;  /* 0x00000001ff047807 */ /* 0x006fe20004800000 */
[----:B------:R-:W-:Y:S01]  /*0ee0*/  UIADD3 UR33, UR33, 0x12000, URZ ;  /* 0x0001200021217890 */ /* 0x000fe2000fffe03f */
[----:B------:R-:W-:Y:S01]  /*0ef0*/  ISETP.NE.AND P2, PT, R0, RZ, PT ;  /* 0x000000ff0000720c */ /* 0x000fe20003f45270 */
[----:B------:R-:W-:Y:S01]  /*0f00*/  UIADD3 UR32, UR32, 0x2000, URZ ;  /* 0x0000200020207890 */ /* 0x000fe2000fffe03f */
[----:B------:R-:W-:-:S08]  /*0f10*/  UMOV UR34, URZ ;  /* 0x0000003f00227c82 */ /* 0x000fd00008000000 */
[----:B------:R1:W-:Y:S01]  /*0f20*/  UTMALDG.4D [UR32], [UR4], desc[UR6] ;  /* 0x00000620040075b4 */ /* 0x0003e20008019000 */
[----:B---3--:R-:W-:Y:S02]  /*0f30*/  LEA R10, R11, R2, 0x18 ;  /* 0x000000020b0a7211 */ /* 0x008fe400078ec0ff */
[----:B------:R-:W-:Y:S02]  /*0f40*/  SHF.L.U32 R2, R4, 0x1f, RZ ;  /* 0x0000001f04027819 */ /* 0x000fe400000006ff */
[----:B------:R-:W-:-:S04]  /*0f50*/  LEA R3, R5, R10, 0x3 ;  /* 0x0000000a05037211 */ /* 0x000fc800078e18ff */
[----:B------:R-:W2:Y:S02]  /*0f60*/  SYNCS.PHASECHK.TRANS64.TRYWAIT P1, [R3+URZ+0x12020], R2 ;  /* 0x01202002030075a7 */ /* 0x000ea4000802017f */
[----:B-12---:R-:W-:Y:S05]  /*0f70*/  @!P1 BRA `(.L_x_19) ;  /* 0x000000a400cc9947 */ /* 0x006fea0003800000 */
.L_x_76:
[----:B------:R-:W-:Y:S05]  /*0f80*/  @P2 BRA `(.L_x_20) ;  /* 0x0000000000142947 */ /* 0x000fea0003800000 */
[----:B------:R-:W-:Y:S01]  /*0f90*/  ISETP.NE.AND P1, PT, R12, RZ, PT ;  /* 0x000000ff0c00720c */ /* 0x000fe20003f25270 */
[----:B-1----:R-:W-:-:S04]  /*0fa0*/  IMAD.MOV.U32 R2, RZ, RZ, 0x4000 ;  /* 0x00004000ff027424 */ /* 0x002fc800078e00ff */
[----:B------:R2:W-:Y:S08]  /*0fb0*/  SYNCS.ARRIVE.TRANS64 RZ, [R3+URZ+0x12000], R2 ;  /* 0x0120000203ff79a7 */ /* 0x0005f0000800003f */
[----:B------:R-:W-:Y:S05]  /*0fc0*/  @!P1 BRA `(.L_x_20) ;  /* 0x0000000000049947 */ /* 0x000fea0003800000 */
[----:B------:R-:W-:Y:S01]  /*0fd0*/  BPT.TRAP 0x1 ;  /* 0x000000040000795c */ /* 0x000fe20000300000 */
.L_x_20:
[----:B------:R-:W-:Y:S01]  /*0fe0*/  IMAD R10, R5, 0x4000, R10 ;  /* 0x00004000050a7824 */ /* 0x000fe200078e020a */
[----:B------:R-:W-:Y:S01]  /*0ff0*/  R2UR UR35, R8 ;  /* 0x00000000082372ca */ /* 0x000fe200000e0000 */
[----:B------:R-:W-:Y:S01]  /*1000*/  ULDC.64 UR4, c[0x0][0x198] ;  /* 0x0000660000047ab9 */ /* 0x000fe20000000a00 */
[----:B------:R-:W-:Y:S01]  /*1010*/  R2UR UR33, R3 ;  /* 0x00000000032172ca */ /* 0x000fe200000e0000 */
[----:B------:R-:W-:Y:S01]  /*1020*/  UIADD3 UR4, UP0, UR4, 0x2f0, URZ ;  /* 0x000002f004047890 */ /* 0x000fe2000ff1e03f */
[----:B------:R-:W-:Y:S01]  /*1030*/  R2UR UR32, R10 ;  /* 0x000000000a2072ca */ /* 0x000fe200000e0000 */
[----:B------:R-:W-:Y:S01]  /*1040*/  UMOV UR6, 0x0 ;  /* 0x0000000000067882 */ /* 0x000fe20000000000 */
[----:B------:R-:W-:Y:S01]  /*1050*/  UMOV UR7, 0x10000000 ;  /* 0x1000000000077882 */ /* 0x000fe20000000000 */
[----:B------:R-:W-:Y:S01]  /*1060*/  UIADD3.X UR5, URZ, UR5, URZ, UP0, !UPT ;  /* 0x000000053f057290 */ /* 0x000fe200087fe43f */
[----:B------:R-:W-:Y:S01]  /*1070*/  IADD3 R5, R5, 0x1, RZ ;  /* 0x0000000105057810 */ /* 0x000fe20007ffe0ff */
[----:B------:R-:W-:Y:S01]  /*1080*/  UMOV UR34, URZ ;  /* 0x0000003f00227c82 */ /* 0x000fe20008000000 */
[----:B------:R-:W-:-:S02]  /*1090*/  VIADD R8, R8, 0x1 ;  /* 0x0000000108087836 */ /* 0x000fc40000000000 */
[C---:B------:R-:W-:Y:S01]  /*10a0*/  ISETP.NE.AND P1, PT, R5.reuse, 0x4, PT ;  /* 0x000000040500780c */ /* 0x040fe20003f25270 */
[----:B------:R-:W-:Y:S02]  /*10b0*/  USHF.L.U32 UR35, UR35, 0x7, URZ ;  /* 0x0000000723237899 */ /* 0x000fe4000800063f */
[----:B------:R-:W-:Y:S01]  /*10c0*/  UIADD3 UR33, UR33, 0x12000, URZ ;  /* 0x0001200021217890 */ /* 0x000fe2000fffe03f */
[----:B-12---:R-:W-:Y:S01]  /*10d0*/  SEL R3, RZ, 0x1, P1 ;  /* 0x00000001ff037807 */ /* 0x006fe20000800000 */
[----:B------:R-:W-:Y:S01]  /*10e0*/  UIADD3 UR32, UR32, 0x2000, URZ ;  /* 0x0000200020207890 */ /* 0x000fe2000fffe03f */
[----:B------:R-:W-:Y:S02]  /*10f0*/  SEL R5, R5, RZ, P1 ;  /* 0x000000ff05057207 */ /* 0x000fe40000800000 */
[----:B------:R-:W-:-:S06]  /*1100*/  LOP3.LUT R4, R4, R3, RZ, 0x3c, !PT ;  /* 0x0000000304047212 */ /* 0x000fcc00078e3cff */
[----:B------:R3:W-:Y:S02]  /*1110*/  UTMALDG.4D [UR32], [UR4], desc[UR6] ;  /* 0x00000620040075b4 */ /* 0x0007e40008019000 */
[----:B---3--:R-:W-:Y:S01]  /*1120*/  NOP ;  /* 0x0000000000007918 */ /* 0x008fe20000000000 */
.L_x_16:
[----:B------:R-:W-:-:S07]  /*1130*/  VIADD R7, R7, 0xfffffffc ;  /* 0xfffffffc07077836 */ /* 0x000fce0000000000 */
.L_x_10:
[----:B------:R-:W-:Y:S05]  /*1140*/  BSYNC B0 ;  /* 0x0000000000007941 */ /* 0x000fea0003800000 */
.L_x_9:
[----:B-12---:R-:W1:Y:S01]  /*1150*/  S2R R3, SR_CgaCtaId ;  /* 0x0000000000037919 */ /* 0x006e620000008800 */
[----:B------:R-:W-:Y:S02]  /*1160*/  MOV R2, 0x400 ;  /* 0x0000040000027802 */ /* 0x000fe40000000f00 */
[----:B------:R-:W-:Y:S02]  /*1170*/  SHF.L.U32 R89, RZ, 0x1f, RZ ;  /* 0x0000001fff597819 */ /* 0x000fe400000006ff */
[----:B-1----:R-:W-:-:S04]  /*1180*/  LEA R2, R3, R2, 0x18 ;  /* 0x0000000203027211 */ /* 0x002fc800078ec0ff */
[----:B------:R-:W1:Y:S02]  /*1190*/  SYNCS.PHASECHK.TRANS64.TRYWAIT P1, [R2+URZ+0x12040], R89 ;  /* 0x01204059020075a7 */ /* 0x000e64000802017f */
[----:B-1----:R-:W-:Y:S05]  /*11a0*/  @!P1 BRA `(.L_x_21) ;  /* 0x000000a400549947 */ /* 0x002fea0003800000 */
.L_x_77:
[----:B------:R-:W2:Y:S01]  /*11b0*/  SYNCS.PHASECHK.TRANS64.TRYWAIT P1, [R2+URZ+0x12000], R89 ;  /* 0x01200059020075a7 */ /* 0x000ea2000802017f */
[----:B------:R-:W-:-:S04]  /*11c0*/  SHF.R.S32.HI R3, RZ, 0x1f, R0 ;  /* 0x0000001fff037819 */ /* 0x000fc80000011400 */
[----:B------:R-:W-:-:S04]  /*11d0*/  LEA.HI R3, R3, R0, RZ, 0x2 ;  /* 0x0000000003037211 */ /* 0x000fc800078f10ff */
[----:B------:R-:W-:-:S04]  /*11e0*/  LOP3.LUT R3, R3, 0x7ffffffc, RZ, 0xc0, !PT ;  /* 0x7ffffffc03037812 */ /* 0x000fc800078ec0ff */
[----:B------:R-:W-:Y:S01]  /*11f0*/  IADD3 R10, -R3, R0, RZ ;  /* 0x00000000030a7210 */ /* 0x000fe20007ffe1ff */
[----:B------:R-:W-:-:S04]  /*1200*/  IMAD.MOV.U32 R3, RZ, RZ, RZ ;  /* 0x000000ffff037224 */ /* 0x000fc800078e00ff */
[----:B------:R-:W-:Y:S01]  /*1210*/  IMAD.SHL.U32 R10, R10, 0x2, RZ ;  /* 0x000000020a0a7824 */ /* 0x000fe200078e00ff */
[----:B--2---:R-:W-:Y:S06]  /*1220*/  @!P1 BRA `(.L_x_22) ;  /* 0x000000a400489947 */ /* 0x004fec0003800000 */
.L_x_78:
[----:B------:R-:W-:Y:S05]  /*1230*/  WARPSYNC.ALL ;  /* 0x0000000000007948 */ /* 0x000fea0003800000 */
[C---:B------:R-:W-:Y:S01]  /*1240*/  R2UR UR14, R2.reuse ;  /* 0x00000000020e72ca */ /* 0x040fe200000e0000 */
[----:B------:R-:W-:Y:S01]  /*1250*/  WARPGROUP.ARRIVE ;  /* 0x00000000000079c5 */ /* 0x000fe20000000000 */
[----:B------:R-:W-:Y:S01]  /*1260*/  R2UR UR4, R2 ;  /* 0x00000000020472ca */ /* 0x000fe200000e0000 */
[----:B------:R-:W-:Y:S01]  /*1270*/  UMOV UR25, 0x40000040 ;  /* 0x4000004000197882 */ /* 0x000fe20000000000 */
[----:B------:R-:W-:Y:S01]  /*1280*/  UMOV UR27, 0x40000040 ;  /* 0x40000040001b7882 */ /* 0x000fe20000000000 */
[----:B------:R-:W-:Y:S01]  /*1290*/  UMOV UR5, 0x40000040 ;  /* 0x4000004000057882 */ /* 0x000fe20000000000 */
[----:B------:R-:W-:Y:S01]  /*12a0*/  UMOV UR7, 0x40000040 ;  /* 0x4000004000077882 */ /* 0x000fe20000000000 */
[----:B------:R-:W-:Y:S01]  /*12b0*/  UMOV UR17, 0x40000040 ;  /* 0x4000004000117882 */ /* 0x000fe20000000000 */
[----:B------:R-:W-:Y:S01]  /*12c0*/  UMOV UR19, 0x40000040 ;  /* 0x4000004000137882 */ /* 0x000fe20000000000 */
[----:B------:R-:W-:Y:S01]  /*12d0*/  UMOV UR21, 0x40000040 ;  /* 0x4000004000157882 */ /* 0x000fe20000000000 */
[----:B------:R-:W-:Y:S01]  /*12e0*/  UMOV UR23, 0x40000040 ;  /* 0x4000004000177882 */ /* 0x000fe20000000000 */
[C---:B------:R-:W-:Y:S01]  /*12f0*/  IADD3 R12, R10.reuse, 0x1, RZ ;  /* 0x000000010a0c7810 */ /* 0x040fe20007ffe0ff */
[C---:B------:R-:W-:Y:S01]  /*1300*/  VIADD R14, R10.reuse, 0x8 ;  /* 0x000000080a0e7836 */ /* 0x040fe20000000000 */
[----:B------:R-:W-:Y:S01]  /*1310*/  UIADD3 UR14, UR14, 0x2000, URZ ;  /* 0x000020000e0e7890 */ /* 0x000fe2000fffe03f */
[-C--:B------:R-:W-:Y:S01]  /*1320*/  ISETP.GE.AND P6, PT, R10, R13.reuse, PT ;  /* 0x0000000d0a00720c */ /* 0x080fe20003fc6270 */
[----:B------:R-:W-:Y:S01]  /*1330*/  USHF.R.U32.HI UR4, URZ, 0x4, UR4 ;  /* 0x000000043f047899 */ /* 0x000fe20008011604 */
[-C--:B------:R-:W-:Y:S01]  /*1340*/  ISETP.GE.AND P1, PT, R12, R13.reuse, PT ;  /* 0x0000000d0c00720c */ /* 0x080fe20003f26270 */
[----:B------:R-:W-:Y:S01]  /*1350*/  USHF.R.U32.HI UR14, URZ, 0x4, UR14 ;  /* 0x000000043f0e7899 */ /* 0x000fe2000801160e */
[----:B------:R-:W-:Y:S01]  /*1360*/  VIADD R12, R10, 0x9 ;  /* 0x000000090a0c7836 */ /* 0x000fe20000000000 */
[----:B------:R-:W-:Y:S01]  /*1370*/  ULOP3.LUT UR4, UR4, 0x3fff, URZ, 0xc0, !UPT ;  /* 0x00003fff04047892 */ /* 0x000fe2000f8ec03f */
[-C--:B------:R-:W-:Y:S01]  /*1380*/  ISETP.GE.AND P2, PT, R14, R13.reuse, PT ;  /* 0x0000000d0e00720c */ /* 0x080fe20003f46270 */
[----:B------:R-:W-:Y:S01]  /*1390*/  ULOP3.LUT UR14, UR14, 0x3fff, URZ, 0xc0, !UPT ;  /* 0x00003fff0e0e7892 */ /* 0x000fe2000f8ec03f */
[----:B------:R-:W-:Y:S01]  /*13a0*/  VIADD R14, R10, 0x11 ;  /* 0x000000110a0e7836 */ /* 0x000fe20000000000 */
[----:B------:R-:W-:Y:S01]  /*13b0*/  ULOP3.LUT UR8, UR4, 0x10000, URZ, 0xfc, !UPT ;  /* 0x0001000004087892 */ /* 0x000fe2000f8efc3f */
[-C--:B------:R-:W-:Y:S01]  /*13c0*/  ISETP.GE.AND P3, PT, R12, R13.reuse, PT ;  /* 0x0000000d0c00720c */ /* 0x080fe20003f66270 */
[----:B------:R-:W-:Y:S01]  /*13d0*/  ULOP3.LUT UR28, UR14, 0x10000, URZ, 0xfc, !UPT ;  /* 0x000100000e1c7892 */ /* 0x000fe2000f8efc3f */
[----:B------:R-:W-:Y:S01]  /*13e0*/  VIADD R12, R10, 0x18 ;  /* 0x000000180a0c7836 */ /* 0x000fe20000000000 */
[----:B------:R-:W-:Y:S01]  /*13f0*/  UIADD3 UR4, UR8, 0x2, URZ ;  /* 0x0000000208047890 */ /* 0x000fe2000fffe03f */
[-C--:B------:R-:W-:Y:S01]  /*1400*/  ISETP.GE.AND P5, PT, R14, R13.reuse, PT ;  /* 0x0000000d0e00720c */ /* 0x080fe20003fa6270 */
[----:B------:R-:W-:Y:S01]  /*1410*/  UIADD3 UR6, UR28, 0x2, URZ ;  /* 0x000000021c067890 */ /* 0x000fe2000fffe03f */
[C---:B------:R-:W-:Y:S01]  /*1420*/  IADD3 R14, R10.reuse, 0x19, RZ ;  /* 0x000000190a0e7810 */ /* 0x040fe20007ffe0ff */
[----:B------:R-:W-:Y:S01]  /*1430*/  UMOV UR24, UR8 ;  /* 0x0000000800187c82 */ /* 0x000fe20008000000 */
[----:B------:R-:W-:Y:S01]  /*1440*/  UMOV UR26, UR28 ;  /* 0x0000001c001a7c82 */ /* 0x000fe20008000000 */
[----:B------:R-:W-:Y:S01]  /*1450*/  UIADD3 UR16, UR8, 0x4, URZ ;  /* 0x0000000408107890 */ /* 0x000fe2000fffe03f */
[----:B------:R-:W-:Y:S01]  /*1460*/  HGMMA.64x128x16.F32.BF16 R24, gdesc[UR24], RZ, !UPT, gsb0 ;  /* 0x01e00000181879f0 */ /* 0x000fe2000c0018ff */
[----:B------:R-:W-:Y:S01]  /*1470*/  UIADD3 UR18, UR28, 0x4, URZ ;  /* 0x000000041c127890 */ /* 0x000fe2000fffe03f */
[C---:B------:R-:W-:Y:S01]  /*1480*/  IADD3 R18, R10.reuse, 0x10, RZ ;  /* 0x000000100a127810 */ /* 0x040fe20007ffe0ff */
[----:B------:R-:W-:Y:S01]  /*1490*/  UIADD3 UR20, UR8, 0x6, URZ ;  /* 0x0000000608147890 */ /* 0x000fe2000fffe03f */
[----:B------:R-:W-:Y:S01]  /*14a0*/  VIADD R20, R10, 0x39 ;  /* 0x000000390a147836 */ /* 0x000fe20000000000 */
[----:B------:R-:W-:Y:S01]  /*14b0*/  UIADD3 UR22, UR28, 0x6, URZ ;  /* 0x000000061c167890 */ /* 0x000fe2000fffe03f */
[----:B------:R-:W-:Y:S01]  /*14c0*/  ISETP.GE.AND P4, PT, R18, R13, PT ;  /* 0x0000000d1200720c */ /* 0x000fe20003f86270 */
[C---:B------:R-:W-:Y:S01]  /*14d0*/  VIADD R18, R10.reuse, 0x29 ;  /* 0x000000290a127836 */ /* 0x040fe20000000000 */
[----:B------:R-:W-:Y:S01]  /*14e0*/  IADD3 R22, R10, 0x49, RZ ;  /* 0x000000490a167810 */ /* 0x000fe20007ffe0ff */
[----:B------:R-:W-:-:S02]  /*14f0*/  WARPGROUP.DEPBAR.LE gsb0, 0x0 ;  /* 0x00008000000079c5 */ /* 0x000fc40000010000 */
[----:B------:R-:W-:-:S06]  /*1500*/  WARPGROUP.ARRIVE ;  /* 0x00000000000079c5 */ /* 0x000fcc0000000000 */
[----:B------:R-:W-:Y:S01]  /*1510*/  HGMMA.64x128x16.F32.BF16 R24, gdesc[UR4], R24, gsb0 ;  /* 0x01e00000041879f0 */ /* 0x000fe20008001818 */
[----:B------:R-:W-:Y:S02]  /*1520*/  ULDC UR6, c[0x0][0x604] ;  /* 0x0001810000067ab9 */ /* 0x000fe40000000800 */
[----:B------:R-:W-:Y:S02]  /*1530*/  WARPGROUP.DEPBAR.LE gsb0, 0x0 ;  /* 0x00008000000079c5 */ /* 0x000fe40000010000 */
[----:B------:R-:W-:-:S07]  /*1540*/  WARPGROUP.ARRIVE ;  /* 0x00000000000079c5 */ /* 0x000fce0000000000 */
[----:B------:R-:W-:Y:S03]  /*1550*/  HGMMA.64x128x16.F32.BF16 R24, gdesc[UR16], R24, gsb0 ;  /* 0x01e00000101879f0 */ /* 0x000fe60008001818 */
[----:B------:R-:W-:Y:S02]  /*1560*/  WARPGROUP.DEPBAR.LE gsb0, 0x0 ;  /* 0x00008000000079c5 */ /* 0x000fe40000010000 */
[----:B------:R-:W-:-:S07]  /*1570*/  WARPGROUP.ARRIVE ;  /* 0x00000000000079c5 */ /* 0x000fce0000000000 */
[----:B------:R-:W-:Y:S03]  /*1580*/  HGMMA.64x128x16.F32.BF16 R24, gdesc[UR20], R24, gsb0 ;  /* 0x01e00000141879f0 */ /* 0x000fe60008001818 */
[----:B------:R-:W-:Y:S02]  /*1590*/  WARPGROUP.DEPBAR.LE gsb0, 0x0 ;  /* 0x00008000000079c5 */ /* 0x000fe40000010000 */
[----:B------:R-:W-:Y:S02]  /*15a0*/  FSEL R93, R24, -INF , !P6 ;  /* 0xff800000185d7808 */ /* 0x000fe40007000000 */
[----:B------:R-:W-:Y:S02]  /*15b0*/  FSEL R94, R25, -INF , !P1 ;  /* 0xff800000195e7808 */ /* 0x000fe40004800000 */
[----:B------:R-:W-:Y:S02]  /*15c0*/  FSEL R26, R26, -INF , !P6 ;  /* 0xff8000001a1a7808 */ /* 0x000fe40007000000 */
[----:B------:R-:W-:Y:S01]  /*15d0*/  ISETP.GE.AND P6, PT, R12, R13, PT ;  /* 0x0000000d0c00720c */ /* 0x000fe20003fc6270 */
[----:B------:R-:W-:Y:S01]  /*15e0*/  VIADD R12, R10, 0x20 ;  /* 0x000000200a0c7836 */ /* 0x000fe20000000000 */
[----:B------:R-:W-:-:S02]  /*15f0*/  FSEL R27, R27, -INF , !P1 ;  /* 0xff8000001b1b7808 */ /* 0x000fc40004800000 */
[----:B------:R-:W-:Y:S02]  /*1600*/  FSEL R95, R28, -INF , !P2 ;  /* 0xff8000001c5f7808 */ /* 0x000fe40005000000 */
[----:B------:R-:W-:Y:S02]  /*1610*/  FMNMX R24, R93, R94, !PT ;  /* 0x0000005e5d187209 */ /* 0x000fe40007800000 */
[----:B------:R-:W-:Y:S01]  /*1620*/  ISETP.GE.AND P1, PT, R14, R13, PT ;  /* 0x0000000d0e00720c */ /* 0x000fe20003f26270 */
[----:B------:R-:W-:Y:S01]  /*1630*/  VIADD R14, R10, 0x21 ;  /* 0x000000210a0e7836 */ /* 0x000fe20000000000 */
[----:B------:R-:W-:Y:S02]  /*1640*/  FSEL R11, R30, -INF , !P2 ;  /* 0xff8000001e0b7808 */ /* 0x000fe40005000000 */
[----:B------:R-:W-:Y:S02]  /*1650*/  FMNMX R28, R26, R27, !PT ;  /* 0x0000001b1a1c7209 */ /* 0x000fe40007800000 */
[----:B------:R-:W-:-:S02]  /*1660*/  FSEL R29, R29, -INF , !P3 ;  /* 0xff8000001d1d7808 */ /* 0x000fc40005800000 */
[----:B------:R-:W-:Y:S02]  /*1670*/  FMNMX R24, R95, R24, !PT ;  /* 0x000000185f187209 */ /* 0x000fe40007800000 */
[-C--:B------:R-:W-:Y:S02]  /*1680*/  ISETP.GE.AND P2, PT, R12, R13.reuse, PT ;  /* 0x0000000d0c00720c */ /* 0x080fe40003f46270 */
[----:B------:R-:W-:Y:S02]  /*1690*/  FSEL R12, R31, -INF , !P3 ;  /* 0xff8000001f0c7808 */ /* 0x000fe40005800000 */
[----:B------:R-:W-:Y:S02]  /*16a0*/  ISETP.GE.AND P3, PT, R14, R13, PT ;  /* 0x0000000d0e00720c */ /* 0x000fe40003f66270 */
[----:B------:R-:W-:Y:S02]  /*16b0*/  FMNMX R19, R11, R28, !PT ;  /* 0x0000001c0b137209 */ /* 0x000fe40007800000 */
[----:B------:R-:W-:-:S02]  /*16c0*/  IADD3 R14, R10, 0x28, RZ ;  /* 0x000000280a0e7810 */ /* 0x000fc40007ffe0ff */
[----:B------:R-:W-:Y:S02]  /*16d0*/  FSEL R32, R32, -INF , !P4 ;  /* 0xff80000020207808 */ /* 0x000fe40006000000 */
[----:B------:R-:W-:Y:S02]  /*16e0*/  FSEL R33, R33, -INF , !P5 ;  /* 0xff80000021217808 */ /* 0x000fe40006800000 */
[----:B------:R-:W-:Y:S02]  /*16f0*/  FSEL R35, R35, -INF , !P5 ;  /* 0xff80000023237808 */ /* 0x000fe40006800000 */
[----:B------:R-:W-:Y:S02]  /*1700*/  FMNMX R25, R29, R24, !PT ;  /* 0x000000181d197209 */ /* 0x000fe40007800000 */
[----:B------:R-:W-:Y:S02]  /*1710*/  ISETP.GE.AND P5, PT, R18, R13, PT ;  /* 0x0000000d1200720c */ /* 0x000fe40003fa6270 */
[----:B------:R-:W-:-:S02]  /*1720*/  IADD3 R18, R10, 0x31, RZ ;  /* 0x000000310a127810 */ /* 0x000fc40007ffe0ff */
[----:B------:R-:W-:Y:S02]  /*1730*/  FSEL R34, R34, -INF , !P4 ;  /* 0xff80000022227808 */ /* 0x000fe40006000000 */
[----:B------:R-:W-:Y:S02]  /*1740*/  FMNMX R19, R12, R19, !PT ;  /* 0x000000130c137209 */ /* 0x000fe40007800000 */
[----:B------:R-:W-:Y:S01]  /*1750*/  ISETP.GE.AND P4, PT, R14, R13, PT ;  /* 0x0000000d0e00720c */ /* 0x000fe20003f86270 */
[----:B------:R-:W-:Y:S01]  /*1760*/  VIADD R14, R10, 0x30 ;  /* 0x000000300a0e7836 */ /* 0x000fe20000000000 */
[----:B------:R-:W-:Y:S02]  /*1770*/  FMNMX R24, R32, R25, !PT ;  /* 0x0000001920187209 */ /* 0x000fe40007800000 */
[----:B------:R-:W-:Y:S02]  /*1780*/  FSEL R37, R37, -INF , !P1 ;  /* 0xff80000025257808 */ /* 0x000fe40004800000 */
[----:B------:R-:W-:-:S02]  /*1790*/  FSEL R39, R39, -INF , !P1 ;  /* 0xff80000027277808 */ /* 0x000fc40004800000 */
[----:B------:R-:W-:Y:S01]  /*17a0*/  ISETP.GE.AND P1, PT, R18, R13, PT ;  /* 0x0000000d1200720c */ /* 0x000fe20003f26270 */
[----:B------:R-:W-:Y:S01]  /*17b0*/  VIADD R18, R10, 0x38 ;  /* 0x000000380a127836 */ /* 0x000fe20000000000 */
[----:B------:R-:W-:Y:S02]  /*17c0*/  FMNMX R28, R34, R19, !PT ;  /* 0x00000013221c7209 */ /* 0x000fe40007800000 */
[----:B------:R-:W-:Y:S02]  /*17d0*/  FSEL R30, R36, -INF , !P6 ;  /* 0xff800000241e7808 */ /* 0x000fe40007000000 */
[----:B------:R-:W-:Y:S02]  /*17e0*/  FMNMX R19, R33, R24, !PT ;  /* 0x0000001821137209 */ /* 0x000fe40007800000 */
[----:B------:R-:W-:Y:S02]  /*17f0*/  FSEL R38, R38, -INF , !P6 ;  /* 0xff80000026267808 */ /* 0x000fe40007000000 */
[----:B------:R-:W-:-:S02]  /*1800*/  ISETP.GE.AND P6, PT, R14, R13, PT ;  /* 0x0000000d0e00720c */ /* 0x000fc40003fc6270 */
[----:B------:R-:W-:Y:S02]  /*1810*/  FSEL R40, R40, -INF , !P2 ;  /* 0xff80000028287808 */ /* 0x000fe40005000000 */
[----:B------:R-:W-:Y:S02]  /*1820*/  FSEL R14, R42, -INF , !P2 ;  /* 0xff8000002a0e7808 */ /* 0x000fe40005000000 */
[----:B------:R-:W-:Y:S02]  /*1830*/  FMNMX R25, R35, R28, !PT ;  /* 0x0000001c23197209 */ /* 0x000fe40007800000 */
[----:B------:R-:W-:Y:S02]  /*1840*/  ISETP.GE.AND P2, PT, R18, R13, PT ;  /* 0x0000000d1200720c */ /* 0x000fe40003f46270 */
[----:B------:R-:W-:Y:S02]  /*1850*/  FMNMX R24, R30, R19, !PT ;  /* 0x000000131e187209 */ /* 0x000fe40007800000 */
[----:B------:R-:W-:-:S02]  /*1860*/  IADD3 R18, R10, 0x40, RZ ;  /* 0x000000400a127810 */ /* 0x000fc40007ffe0ff */
[----:B------:R-:W-:Y:S02]  /*1870*/  FSEL R41, R41, -INF , !P3 ;  /* 0xff80000029297808 */ /* 0x000fe40005800000 */
[----:B------:R-:W-:Y:S02]  /*1880*/  FSEL R15, R43, -INF , !P3 ;  /* 0xff8000002b0f7808 */ /* 0x000fe40005800000 */
[----:B------:R-:W-:Y:S01]  /*1890*/  ISETP.GE.AND P3, PT, R20, R13, PT ;  /* 0x0000000d1400720c */ /* 0x000fe20003f66270 */
[----:B------:R-:W-:Y:S01]  /*18a0*/  VIADD R20, R10, 0x41 ;  /* 0x000000410a147836 */ /* 0x000fe20000000000 */
[----:B------:R-:W-:Y:S02]  /*18b0*/  FMNMX R28, R38, R25, !PT ;  /* 0x00000019261c7209 */ /* 0x000fe40007800000 */
[----:B------:R-:W-:Y:S02]  /*18c0*/  FSEL R44, R44, -INF , !P4 ;  /* 0xff8000002c2c7808 */ /* 0x000fe40006000000 */
[----:B------:R-:W-:-:S02]  /*18d0*/  FSEL R46, R46, -INF , !P4 ;  /* 0xff8000002e2e7808 */ /* 0x000fc40006000000 */
[----:B------:R-:W-:Y:S02]  /*18e0*/  FMNMX R19, R37, R24, !PT ;  /* 0x0000001825137209 */ /* 0x000fe40007800000 */
[----:B------:R-:W-:Y:S01]  /*18f0*/  ISETP.GE.AND P4, PT, R18, R13, PT ;  /* 0x0000000d1200720c */ /* 0x000fe20003f86270 */
[----:B------:R-:W-:Y:S01]  /*1900*/  VIADD R18, R10, 0x48 ;  /* 0x000000480a127836 */ /* 0x000fe20000000000 */
[----:B------:R-:W-:Y:S02]  /*1910*/  FMNMX R25, R39, R28, !PT ;  /* 0x0000001c27197209 */ /* 0x000fe40007800000 */
[----:B------:R-:W-:Y:S02]  /*1920*/  FSEL R31, R45, -INF , !P5 ;  /* 0xff8000002d1f7808 */ /* 0x000fe40006800000 */
[----:B------:R-:W-:Y:S02]  /*1930*/  FSEL R47, R47, -INF , !P5 ;  /* 0xff8000002f2f7808 */ /* 0x000fe40006800000 */
[----:B------:R-:W-:-:S02]  /*1940*/  FMNMX R24, R40, R19, !PT ;  /* 0x0000001328187209 */ /* 0x000fc40007800000 */
[-C--:B------:R-:W-:Y:S02]  /*1950*/  ISETP.GE.AND P5, PT, R20, R13.reuse, PT ;  /* 0x0000000d1400720c */ /* 0x080fe40003fa6270 */
[----:B------:R-:W-:Y:S02]  /*1960*/  FSEL R42, R48, -INF , !P6 ;  /* 0xff800000302a7808 */ /* 0x000fe40007000000 */
[----:B------:R-:W-:Y:S02]  /*1970*/  FSEL R20, R50, -INF , !P6 ;  /* 0xff80000032147808 */ /* 0x000fe40007000000 */
[----:B------:R-:W-:Y:S01]  /*1980*/  ISETP.GE.AND P6, PT, R18, R13, PT ;  /* 0x0000000d1200720c */ /* 0x000fe20003fc6270 */
[----:B------:R-:W-:Y:S01]  /*1990*/  VIADD R18, R10, 0x50 ;  /* 0x000000500a127836 */ /* 0x000fe20000000000 */
[----:B------:R-:W-:Y:S02]  /*19a0*/  FMNMX R28, R14, R25, !PT ;  /* 0x000000190e1c7209 */ /* 0x000fe40007800000 */
[----:B------:R-:W-:-:S02]  /*19b0*/  FMNMX R19, R41, R24, !PT ;  /* 0x0000001829137209 */ /* 0x000fc40007800000 */
[----:B------:R-:W-:Y:S02]  /*19c0*/  FSEL R43, R49, -INF , !P1 ;  /* 0xff800000312b7808 */ /* 0x000fe40004800000 */
[----:B------:R-:W-:Y:S02]  /*19d0*/  FSEL R21, R51, -INF , !P1 ;  /* 0xff80000033157808 */ /* 0x000fe40004800000 */
[----:B------:R-:W-:Y:S02]  /*19e0*/  ISETP.GE.AND P1, PT, R22, R13, PT ;  /* 0x0000000d1600720c */ /* 0x000fe40003f26270 */
[----:B------:R-:W-:Y:S02]  /*19f0*/  FMNMX R25, R15, R28, !PT ;  /* 0x0000001c0f197209 */ /* 0x000fe40007800000 */
[----:B------:R-:W-:Y:S02]  /*1a00*/  FSEL R96, R52, -INF , !P2 ;  /* 0xff80000034607808 */ /* 0x000fe40005000000 */
[----:B------:R-:W-:-:S02]  /*1a10*/  FSEL R22, R54, -INF , !P2 ;  /* 0xff80000036167808 */ /* 0x000fc40005000000 */
[----:B------:R-:W-:Y:S02]  /*1a20*/  FMNMX R28, R44, R19, !PT ;  /* 0x000000132c1c7209 */ /* 0x000fe40007800000 */
[----:B------:R-:W-:Y:S01]  /*1a30*/  ISETP.GE.AND P2, PT, R18, R13, PT ;  /* 0x0000000d1200720c */ /* 0x000fe20003f46270 */
[----:B------:R-:W-:Y:S01]  /*1a40*/  VIADD R18, R10, 0x51 ;  /* 0x000000510a127836 */ /* 0x000fe20000000000 */
[----:B------:R-:W-:Y:S02]  /*1a50*/  FMNMX R36, R46, R25, !PT ;  /* 0x000000192e247209 */ /* 0x000fe40007800000 */
[----:B------:R-:W-:Y:S02]  /*1a60*/  FMNMX R19, R31, R28, !PT ;  /* 0x0000001c1f137209 */ /* 0x000fe40007800000 */
[----:B------:R-:W-:Y:S02]  /*1a70*/  FSEL R53, R53, -INF , !P3 ;  /* 0xff80000035357808 */ /* 0x000fe40005800000 */
[----:B------:R-:W-:-:S02]  /*1a80*/  FSEL R23, R55, -INF , !P3 ;  /* 0xff80000037177808 */ /* 0x000fc40005800000 */
[----:B------:R-:W-:Y:S02]  /*1a90*/  ISETP.GE.AND P3, PT, R18, R13, PT ;  /* 0x0000000d1200720c */ /* 0x000fe40003f66270 */
[----:B------:R-:W-:Y:S02]  /*1aa0*/  FMNMX R45, R47, R36, !PT ;  /* 0x000000242f2d7209 */ /* 0x000fe40007800000 */
[----:B------:R-:W-:Y:S02]  /*1ab0*/  IADD3 R18, R10, 0x58, RZ ;  /* 0x000000580a127810 */ /* 0x000fe40007ffe0ff */
        /* <DEDUP_REMOVED lines=8> */
[----:B------:R-:W-:Y:S02]  /*1b40*/  FMNMX R28, R96, R19, !PT ;  /* 0x00000013601c7209 */ /* 0x000fe40007800000 */
[----:B------:R-:W-:-:S02]  /*1b50*/  FSEL R57, R57, -INF , !P5 ;  /* 0xff80000039397808 */ /* 0x000fc40006800000 */
[----:B------:R-:W-:Y:S02]  /*1b60*/  FSEL R59, R59, -INF , !P5 ;  /* 0xff8000003b3b7808 */ /* 0x000fe40006800000 */
[----:B------:R-:W-:Y:S01]  /*1b70*/  ISETP.GE.AND P5, PT, R18, R13, PT ;  /* 0x0000000d1200720c */ /* 0x000fe20003fa6270 */
[----:B------:R-:W-:Y:S01]  /*1b80*/  VIADD R18, R10, 0x60 ;  /* 0x000000600a127836 */ /* 0x000fe20000000000 */
[----:B------:R-:W-:Y:S02]  /*1b90*/  FMNMX R36, R22, R45, !PT ;  /* 0x0000002d16247209 */ /* 0x000fe40007800000 */
[----:B------:R-:W-:Y:S02]  /*1ba0*/  FMNMX R19, R53, R28, !PT ;  /* 0x0000001c35137209 */ /* 0x000fe40007800000 */
[----:B------:R-:W-:Y:S02]  /*1bb0*/  FSEL R54, R60, -INF , !P6 ;  /* 0xff8000003c367808 */ /* 0x000fe40007000000 */
[----:B------:R-:W-:-:S02]  /*1bc0*/  FSEL R24, R62, -INF , !P6 ;  /* 0xff8000003e187808 */ /* 0x000fc40007000000 */
[----:B------:R-:W-:Y:S02]  /*1bd0*/  FMNMX R45, R23, R36, !PT ;  /* 0x00000024172d7209 */ /* 0x000fe40007800000 */
[----:B------:R-:W-:Y:S02]  /*1be0*/  ISETP.GE.AND P6, PT, R18, R13, PT ;  /* 0x0000000d1200720c */ /* 0x000fe40003fc6270 */
[----:B------:R-:W-:Y:S02]  /*1bf0*/  FMNMX R28, R56, R19, !PT ;  /* 0x00000013381c7209 */ /* 0x000fe40007800000 */
[----:B------:R-:W-:Y:S02]  /*1c00*/  IADD3 R18, R10, 0x61, RZ ;  /* 0x000000610a127810 */ /* 0x000fe40007ffe0ff */
[----:B------:R-:W-:Y:S02]  /*1c10*/  FMNMX R36, R58, R45, !PT ;  /* 0x0000002d3a247209 */ /* 0x000fe40007800000 */
[----:B------:R-:W-:-:S02]  /*1c20*/  FSEL R55, R61, -INF , !P1 ;  /* 0xff8000003d377808 */ /* 0x000fc40004800000 */
[----:B------:R-:W-:Y:S02]  /*1c30*/  FSEL R25, R63, -INF , !P1 ;  /* 0xff8000003f197808 */ /* 0x000fe40004800000 */
[----:B------:R-:W-:Y:S02]  /*1c40*/  FMNMX R19, R57, R28, !PT ;  /* 0x0000001c39137209 */ /* 0x000fe40007800000 */
[----:B------:R-:W-:Y:S01]  /*1c50*/  ISETP.GE.AND P1, PT, R18, R13, PT ;  /* 0x0000000d1200720c */ /* 0x000fe20003f26270 */
[----:B------:R-:W-:Y:S01]  /*1c60*/  VIADD R18, R10, 0x68 ;  /* 0x000000680a127836 */ /* 0x000fe20000000000 */
        /* <DEDUP_REMOVED lines=8> */
[----:B------:R-:W-:Y:S02]  /*1cf0*/  FMNMX R48, R25, R48, !PT ;  /* 0x0000003019307209 */ /* 0x000fe40007800000 */
[----:B------:R-:W-:-:S02]  /*1d00*/  FSEL R62, R65, -INF , !P3 ;  /* 0xff800000413e7808 */ /* 0x000fc40005800000 */
[----:B------:R-:W-:Y:S02]  /*1d10*/  FSEL R60, R67, -INF , !P3 ;  /* 0xff800000433c7808 */ /* 0x000fe40005800000 */
[----:B------:R-:W-:Y:S02]  /*1d20*/  FMNMX R19, R64, R19, !PT ;  /* 0x0000001340137209 */ /* 0x000fe40007800000 */
[----:B------:R-:W-:Y:S02]  /*1d30*/  ISETP.GE.AND P3, PT, R18, R13, PT ;  /* 0x0000000d1200720c */ /* 0x000fe40003f66270 */
[----:B------:R-:W-:Y:S02]  /*1d40*/  IADD3 R18, R10, 0x70, RZ ;  /* 0x000000700a127810 */ /* 0x000fe40007ffe0ff */
[----:B------:R-:W-:Y:S02]  /*1d50*/  FMNMX R49, R61, R48, !PT ;  /* 0x000000303d317209 */ /* 0x000fe40007800000 */
[----:B------:R-:W-:-:S02]  /*1d60*/  FSEL R63, R68, -INF , !P4 ;  /* 0xff800000443f7808 */ /* 0x000fc40006000000 */
[----:B------:R-:W-:Y:S02]  /*1d70*/  FMNMX R48, R62, R19, !PT ;  /* 0x000000133e307209 */ /* 0x000fe40007800000 */
[----:B------:R-:W-:Y:S02]  /*1d80*/  FSEL R28, R70, -INF , !P4 ;  /* 0xff800000461c7808 */ /* 0x000fe40006000000 */
[----:B------:R-:W-:Y:S01]  /*1d90*/  ISETP.GE.AND P4, PT, R18, R13, PT ;  /* 0x0000000d1200720c */ /* 0x000fe20003f86270 */
[----:B------:R-:W-:Y:S01]  /*1da0*/  VIADD R18, R10, 0x71 ;  /* 0x000000710a127836 */ /* 0x000fe20000000000 */
[----:B------:R-:W-:Y:S02]  /*1db0*/  FSEL R69, R69, -INF , !P5 ;  /* 0xff80000045457808 */ /* 0x000fe40006800000 */
[----:B------:R-:W-:Y:S02]  /*1dc0*/  FMNMX R48, R63, R48, !PT ;  /* 0x000000303f307209 */ /* 0x000fe40007800000 */
[----:B------:R-:W-:-:S02]  /*1dd0*/  FSEL R36, R71, -INF , !P5 ;  /* 0xff80000047247808 */ /* 0x000fc40006800000 */
[----:B------:R-:W-:Y:S02]  /*1de0*/  FMNMX R49, R60, R49, !PT ;  /* 0x000000313c317209 */ /* 0x000fe40007800000 */
[----:B------:R-:W-:Y:S02]  /*1df0*/  ISETP.GE.AND P5, PT, R18, R13, PT ;  /* 0x0000000d1200720c */ /* 0x000fe40003fa6270 */
[----:B------:R-:W-:Y:S02]  /*1e00*/  FSEL R67, R72, -INF , !P6 ;  /* 0xff80000048437808 */ /* 0x000fe40007000000 */
[----:B------:R-:W-:Y:S02]  /*1e10*/  FMNMX R50, R69, R48, !PT ;  /* 0x0000003045327209 */ /* 0x000fe40007800000 */
[----:B------:R-:W-:Y:S02]  /*1e20*/  IADD3 R18, R10, 0x78, RZ ;  /* 0x000000780a127810 */ /* 0x000fe40007ffe0ff */
[----:B------:R-:W-:-:S02]  /*1e30*/  FMNMX R49, R28, R49, !PT ;  /* 0x000000311c317209 */ /* 0x000fc40007800000 */
[----:B------:R-:W-:Y:S02]  /*1e40*/  FSEL R45, R74, -INF , !P6 ;  /* 0xff8000004a2d7808 */ /* 0x000fe40007000000 */
[----:B------:R-:W-:Y:S02]  /*1e50*/  FSEL R68, R73, -INF , !P1 ;  /* 0xff80000049447808 */ /* 0x000fe40004800000 */
[----:B------:R-:W-:Y:S02]  /*1e60*/  FMNMX R19, R67, R50, !PT ;  /* 0x0000003243137209 */ /* 0x000fe40007800000 */
[----:B------:R-:W-:Y:S01]  /*1e70*/  ISETP.GE.AND P6, PT, R18, R13, PT ;  /* 0x0000000d1200720c */ /* 0x000fe20003fc6270 */
[----:B------:R-:W-:Y:S01]  /*1e80*/  VIADD R18, R10, 0x79 ;  /* 0x000000790a127836 */ /* 0x000fe20000000000 */
[----:B------:R-:W-:Y:S02]  /*1e90*/  FMNMX R52, R36, R49, !PT ;  /* 0x0000003124347209 */ /* 0x000fe40007800000 */
[----:B------:R-:W-:-:S02]  /*1ea0*/  FSEL R76, R76, -INF , !P2 ;  /* 0xff8000004c4c7808 */ /* 0x000fc40005000000 */
[----:B------:R-:W-:Y:S02]  /*1eb0*/  FMNMX R19, R68, R19, !PT ;  /* 0x0000001344137209 */ /* 0x000fe40007800000 */
[----:B------:R-:W-:Y:S02]  /*1ec0*/  FSEL R48, R75, -INF , !P1 ;  /* 0xff8000004b307808 */ /* 0x000fe40004800000 */
[----:B------:R-:W-:Y:S02]  /*1ed0*/  ISETP.GE.AND P1, PT, R18, R13, PT ;  /* 0x0000000d1200720c */ /* 0x000fe40003f26270 */
[----:B------:R-:W-:Y:S02]  /*1ee0*/  FMNMX R49, R45, R52, !PT ;  /* 0x000000342d317209 */ /* 0x000fe40007800000 */
[----:B------:R-:W-:Y:S02]  /*1ef0*/  FSEL R77, R77, -INF , !P3 ;  /* 0xff8000004d4d7808 */ /* 0x000fe40005800000 */
[----:B------:R-:W-:-:S02]  /*1f00*/  FMNMX R18, R76, R19, !PT ;  /* 0x000000134c127209 */ /* 0x000fc40007800000 */
[----:B------:R-:W-:Y:S02]  /*1f10*/  FSEL R88, R78, -INF , !P2 ;  /* 0xff8000004e587808 */ /* 0x000fe40005000000 */
[----:B------:R-:W-:Y:S02]  /*1f20*/  FMNMX R49, R48, R49, !PT ;  /* 0x0000003130317209 */ /* 0x000fe40007800000 */
[----:B------:R-:W-:Y:S02]  /*1f30*/  FSEL R70, R80, -INF , !P4 ;  /* 0xff80000050467808 */ /* 0x000fe40006000000 */
        /* <DEDUP_REMOVED lines=13> */
[----:B------:R-:W-:Y:S01]  /*2010*/  FSEL R86, R86, -INF , !P6 ;  /* 0xff80000056567808 */ /* 0x000fe20007000000 */
[----:B------:R-:W3:Y:S01]  /*2020*/  SYNCS.PHASECHK.TRANS64.TRYWAIT P6, [R2+URZ+0x12008], R89 ;  /* 0x01200859020075a7 */ /* 0x000ee200080c017f */
[----:B------:R-:W-:-:S02]  /*2030*/  FMNMX R19, R92, R19, !PT ;  /* 0x000000135c137209 */ /* 0x000fc40007800000 */
[----:B------:R-:W-:Y:S02]  /*2040*/  FMNMX R49, R83, R18, !PT ;  /* 0x0000001253317209 */ /* 0x000fe40007800000 */
[----:B------:R-:W-:Y:S02]  /*2050*/  FSEL R87, R87, -INF , !P1 ;  /* 0xff80000057577808 */ /* 0x000fe40004800000 */
[----:B------:R-:W-:Y:S01]  /*2060*/  FMNMX R50, R86, R19, !PT ;  /* 0x0000001356327209 */ /* 0x000fe20007800000 */
[----:B------:R-:W4:Y:S03]  /*2070*/  SHFL.BFLY PT, R18, R49, 0x1, 0x1f ;  /* 0x0c201f0031127f89 */ /* 0x000f2600000e0000 */
[----:B------:R-:W-:-:S05]  /*2080*/  FMNMX R50, R87, R50, !PT ;  /* 0x0000003257327209 */ /* 0x000fca0007800000 */
[----:B------:R-:W5:Y:S01]  /*2090*/  SHFL.BFLY PT, R19, R50, 0x1, 0x1f ;  /* 0x0c201f0032137f89 */ /* 0x000f6200000e0000 */
[----:B----4-:R-:W-:-:S05]  /*20a0*/  FMNMX R51, R49, R18, !PT ;  /* 0x0000001231337209 */ /* 0x010fca0007800000 */
[----:B------:R-:W4:Y:S01]  /*20b0*/  SHFL.BFLY PT, R18, R51, 0x2, 0x1f ;  /* 0x0c401f0033127f89 */ /* 0x000f2200000e0000 */
[----:B-----5:R-:W-:-:S05]  /*20c0*/  FMNMX R52, R50, R19, !PT ;  /* 0x0000001332347209 */ /* 0x020fca0007800000 */
[----:B------:R-:W5:Y:S01]  /*20d0*/  SHFL.BFLY PT, R65, R52, 0x2, 0x1f ;  /* 0x0c401f0034417f89 */ /* 0x000f6200000e0000 */
[----:B----4-:R-:W-:-:S04]  /*20e0*/  FMNMX R19, R51, R18, !PT ;  /* 0x0000001233137209 */ /* 0x010fc80007800000 */
[C---:B------:R-:W-:Y:S02]  /*20f0*/  FSETP.NEU.AND P1, PT, R19.reuse, -INF , PT ;  /* 0xff8000001300780b */ /* 0x040fe40003f2d000 */
[----:B-----5:R-:W-:Y:S02]  /*2100*/  FMNMX R18, R52, R65, !PT ;  /* 0x0000004134127209 */ /* 0x020fe40007800000 */
[----:B------:R-:W-:Y:S02]  /*2110*/  FSEL R65, R19, RZ, P1 ;  /* 0x000000ff13417208 */ /* 0x000fe40000800000 */
[----:B------:R-:W-:-:S03]  /*2120*/  FSETP.NEU.AND P2, PT, R18, -INF , PT ;  /* 0xff8000001200780b */ /* 0x000fc60003f4d000 */
[----:B------:R-:W-:Y:S01]  /*2130*/  FMUL R98, R65, UR6 ;  /* 0x0000000641627c20 */ /* 0x000fe20008400000 */
[----:B------:R-:W-:-:S03]  /*2140*/  FSEL R85, R18, RZ, P2 ;  /* 0x000000ff12557208 */ /* 0x000fc60001000000 */
[--C-:B------:R-:W-:Y:S01]  /*2150*/  FFMA R93, R93, UR6, -R98.reuse ;  /* 0x000000065d5d7c23 */ /* 0x100fe20008000862 */
[--C-:B------:R-:W-:Y:S01]  /*2160*/  FFMA R94, R94, UR6, -R98.reuse ;  /* 0x000000065e5e7c23 */ /* 0x100fe20008000862 */
[--C-:B------:R-:W-:Y:S01]  /*2170*/  FFMA R95, R95, UR6, -R98.reuse ;  /* 0x000000065f5f7c23 */ /* 0x100fe20008000862 */
[----:B------:R-:W-:Y:S01]  /*2180*/  FMUL R85, R85, UR6 ;  /* 0x0000000655557c20 */ /* 0x000fe20008400000 */
[--C-:B------:R-:W-:Y:S01]  /*2190*/  FFMA R50, R33, UR6, -R98.reuse ;  /* 0x0000000621327c23 */ /* 0x100fe20008000862 */
[----:B------:R-:W-:Y:S01]  /*21a0*/  FSETP.GEU.AND P2, PT, R93, -126, PT ;  /* 0xc2fc00005d00780b */ /* 0x000fe20003f4e000 */
[--C-:B------:R-:W-:Y:S01]  /*21b0*/  FFMA R120, R32, UR6, -R98.reuse ;  /* 0x0000000620787c23 */ /* 0x100fe20008000862 */
[----:B------:R-:W-:Y:S01]  /*21c0*/  FSETP.GEU.AND P3, PT, R94, -126, PT ;  /* 0xc2fc00005e00780b */ /* 0x000fe20003f6e000 */
[--C-:B------:R-:W-:Y:S01]  /*21d0*/  FFMA R33, R34, UR6, -R85.reuse ;  /* 0x0000000622217c23 */ /* 0x100fe20008000855 */
[----:B------:R-:W-:Y:S01]  /*21e0*/  FSETP.GEU.AND P4, PT, R95, -126, PT ;  /* 0xc2fc00005f00780b */ /* 0x000fe20003f8e000 */
[--C-:B------:R-:W-:Y:S01]  /*21f0*/  FFMA R34, R35, UR6, -R85.reuse ;  /* 0x0000000623227c23 */ /* 0x100fe20008000855 */
[--C-:B------:R-:W-:Y:S01]  /*2200*/  FFMA R32, R37, UR6, -R98.reuse ;  /* 0x0000000625207c23 */ /* 0x100fe20008000862 */
[--C-:B------:R-:W-:Y:S01]  /*2210*/  FFMA R51, R40, UR6, -R98.reuse ;  /* 0x0000000628337c23 */ /* 0x100fe20008000862 */
[--C-:B------:R-:W-:Y:S01]  /*2220*/  FFMA R35, R38, UR6, -R85.reuse ;  /* 0x0000000626237c23 */ /* 0x100fe20008000855 */
[--C-:B------:R-:W-:Y:S01]  /*2230*/  FFMA R97, R29, UR6, -R98.reuse ;  /* 0x000000061d617c23 */ /* 0x100fe20008000862 */
[--C-:B------:R-:W-:Y:S01]  /*2240*/  FFMA R74, R64, UR6, -R98.reuse ;  /* 0x00000006404a7c23 */ /* 0x100fe20008000862 */
[--C-:B------:R-:W-:Y:S01]  /*2250*/  FFMA R49, R30, UR6, -R98.reuse ;  /* 0x000000061e317c23 */ /* 0x100fe20008000862 */
[--C-:B------:R-:W-:Y:S01]  /*2260*/  FFMA R72, R41, UR6, -R98.reuse ;  /* 0x0000000629487c23 */ /* 0x100fe20008000862 */
[----:B------:R-:W-:Y:S01]  /*2270*/  @!P2 FMUL R93, R93, 0.5 ;  /* 0x3f0000005d5da820 */ /* 0x000fe20000400000 */
[----:B------:R-:W-:Y:S01]  /*2280*/  FSETP.GEU.AND P5, PT, R97, -126, PT ;  /* 0xc2fc00006100780b */ /* 0x000fe20003fae000 */
[----:B------:R-:W-:Y:S01]  /*2290*/  @!P3 FMUL R94, R94, 0.5 ;  /* 0x3f0000005e5eb820 */ /* 0x000fe20000400000 */
[--C-:B------:R-:W-:Y:S01]  /*22a0*/  FFMA R73, R44, UR6, -R98.reuse ;  /* 0x000000062c497c23 */ /* 0x100fe20008000862 */
[----:B------:R-:W-:Y:S01]  /*22b0*/  @!P4 FMUL R95, R95, 0.5 ;  /* 0x3f0000005f5fc820 */ /* 0x000fe20000400000 */
[----:B------:R-:W4:Y:S01]  /*22c0*/  MUFU.EX2 R37, R93 ;  /* 0x0000005d00257308 */ /* 0x000f220000000800 */
[--C-:B------:R-:W-:Y:S01]  /*22d0*/  FFMA R52, R31, UR6, -R98.reuse ;  /* 0x000000061f347c23 */ /* 0x100fe20008000862 */
[--C-:B------:R-:W-:Y:S01]  /*22e0*/  FFMA R71, R42, UR6, -R98.reuse ;  /* 0x000000062a477c23 */ /* 0x100fe20008000862 */
[--C-:B------:R-:W-:Y:S01]  /*22f0*/  FFMA R78, R43, UR6, -R98.reuse ;  /* 0x000000062b4e7c23 */ /* 0x100fe20008000862 */
[--C-:B------:R-:W-:Y:S01]  /*2300*/  FFMA R81, R57, UR6, -R98.reuse ;  /* 0x0000000639517c23 */ /* 0x100fe20008000862 */
[--C-:B------:R-:W-:Y:S01]  /*2310*/  FFMA R64, R62, UR6, -R98.reuse ;  /* 0x000000063e407c23 */ /* 0x100fe20008000862 */
[--C-:B------:R-:W-:Y:S01]  /*2320*/  FFMA R65, R96, UR6, -R98.reuse ;  /* 0x0000000660417c23 */ /* 0x100fe20008000862 */
[--C-:B------:R-:W-:Y:S01]  /*2330*/  FFMA R66, R53, UR6, -R98.reuse ;  /* 0x0000000635427c23 */ /* 0x100fe20008000862 */
[----:B------:R-:W5:Y:S01]  /*2340*/  MUFU.EX2 R40, R94 ;  /* 0x0000005e00287308 */ /* 0x000f620000000800 */
[--C-:B------:R-:W-:Y:S01]  /*2350*/  FFMA R80, R56, UR6, -R98.reuse ;  /* 0x0000000638507c23 */ /* 0x100fe20008000862 */
[--C-:B------:R-:W-:Y:S01]  /*2360*/  FFMA R79, R54, UR6, -R98.reuse ;  /* 0x00000006364f7c23 */ /* 0x100fe20008000862 */
[--C-:B------:R-:W-:Y:S01]  /*2370*/  FFMA R82, R55, UR6, -R98.reuse ;  /* 0x0000000637527c23 */ /* 0x100fe20008000862 */
[--C-:B------:R-:W-:Y:S01]  /*2380*/  FFMA R63, R63, UR6, -R98.reuse ;  /* 0x000000063f3f7c23 */ /* 0x100fe20008000862 */
[--C-:B------:R-:W-:Y:S01]  /*2390*/  FFMA R62, R69, UR6, -R98.reuse ;  /* 0x00000006453e7c23 */ /* 0x100fe20008000862 */
[--C-:B------:R-:W-:Y:S01]  /*23a0*/  FFMA R57, R67, UR6, -R98.reuse ;  /* 0x0000000643397c23 */ /* 0x100fe20008000862 */
[--C-:B------:R-:W-:Y:S01]  /*23b0*/  FFMA R41, R68, UR6, -R98.reuse ;  /* 0x0000000644297c23 */ /* 0x100fe20008000862 */
[----:B------:R-:W1:Y:S01]  /*23c0*/  MUFU.EX2 R38, R95 ;  /* 0x0000005f00267308 */ /* 0x000e620000000800 */
[--C-:B------:R-:W-:Y:S01]  /*23d0*/  FFMA R42, R76, UR6, -R98.reuse ;  /* 0x000000064c2a7c23 */ /* 0x100fe20008000862 */
[--C-:B------:R-:W-:Y:S01]  /*23e0*/  FFMA R43, R77, UR6, -R98.reuse ;  /* 0x000000064d2b7c23 */ /* 0x100fe20008000862 */
[--C-:B------:R-:W-:Y:S01]  /*23f0*/  FFMA R44, R70, UR6, -R98.reuse ;  /* 0x00000006462c7c23 */ /* 0x100fe20008000862 */
[--C-:B------:R-:W-:Y:S01]  /*2400*/  FFMA R31, R75, UR6, -R98.reuse ;  /* 0x000000064b1f7c23 */ /* 0x100fe20008000862 */
[--C-:B------:R-:W-:Y:S01]  /*2410*/  FFMA R30, R84, UR6, -R98.reuse ;  /* 0x00000006541e7c23 */ /* 0x100fe20008000862 */
[----:B------:R-:W-:Y:S01]  /*2420*/  FFMA R29, R83, UR6, -R98 ;  /* 0x00000006531d7c23 */ /* 0x000fe20008000862 */
[--C-:B------:R-:W-:Y:S01]  /*2430*/  FFMA R26, R26, UR6, -R85.reuse ;  /* 0x000000061a1a7c23 */ /* 0x100fe20008000855 */
[--C-:B------:R-:W-:Y:S01]  /*2440*/  FFMA R27, R27, UR6, -R85.reuse ;  /* 0x000000061b1b7c23 */ /* 0x100fe20008000855 */
[--C-:B------:R-:W-:Y:S01]  /*2450*/  FFMA R96, R11, UR6, -R85.reuse ;  /* 0x000000060b607c23 */ /* 0x100fe20008000855 */
[--C-:B------:R-:W-:Y:S01]  /*2460*/  FFMA R98, R12, UR6, -R85.reuse ;  /* 0x000000060c627c23 */ /* 0x100fe20008000855 */
[----:B----4-:R-:W-:Y:S01]  /*2470*/  @!P2 FMUL R37, R37, R37 ;  /* 0x000000252525a220 */ /* 0x010fe20000400000 */
[----:B-----5:R-:W-:Y:S01]  /*2480*/  @!P3 FMUL R40, R40, R40 ;  /* 0x000000282828b220 */ /* 0x020fe20000400000 */
[----:B------:R-:W-:Y:S01]  /*2490*/  FSETP.GEU.AND P1, PT, R26, -126, PT ;  /* 0xc2fc00001a00780b */ /* 0x000fe20003f2e000 */
[----:B------:R-:W-:Y:S01]  /*24a0*/  @!P5 FMUL R97, R97, 0.5 ;  /* 0x3f0000006161d820 */ /* 0x000fe20000400000 */
[----:B------:R-:W-:Y:S01]  /*24b0*/  FSETP.GEU.AND P2, PT, R27, -126, PT ;  /* 0xc2fc00001b00780b */ /* 0x000fe20003f4e000 */
[--C-:B------:R-:W-:Y:S01]  /*24c0*/  FFMA R53, R14, UR6, -R85.reuse ;  /* 0x000000060e357c23 */ /* 0x100fe20008000855 */
[----:B-1----:R-:W-:Y:S01]  /*24d0*/  @!P4 FMUL R38, R38, R38 ;  /* 0x000000262626c220 */ /* 0x002fe20000400000 */
[----:B------:R-:W-:Y:S01]  /*24e0*/  FSETP.GEU.AND P3, PT, R96, -126, PT ;  /* 0xc2fc00006000780b */ /* 0x000fe20003f6e000 */
[----:B------:R-:W1:Y:S01]  /*24f0*/  MUFU.EX2 R11, R97 ;  /* 0x00000061000b7308 */ /* 0x000e620000000800 */
[----:B------:R-:W-:Y:S01]  /*2500*/  FSETP.GEU.AND P4, PT, R98, -126, PT ;  /* 0xc2fc00006200780b */ /* 0x000fe20003f8e000 */
[--C-:B------:R-:W-:Y:S01]  /*2510*/  FFMA R54, R15, UR6, -R85.reuse ;  /* 0x000000060f367c23 */ /* 0x100fe20008000855 */
[--C-:B------:R-:W-:Y:S01]  /*2520*/  FFMA R68, R21, UR6, -R85.reuse ;  /* 0x0000000615447c23 */ /* 0x100fe20008000855 */
[--C-:B------:R-:W-:Y:S01]  /*2530*/  FFMA R55, R46, UR6, -R85.reuse ;  /* 0x000000062e377c23 */ /* 0x100fe20008000855 */
[--C-:B------:R-:W-:Y:S01]  /*2540*/  FFMA R84, R59, UR6, -R85.reuse ;  /* 0x000000063b547c23 */ /* 0x100fe20008000855 */
[--C-:B------:R-:W-:Y:S01]  /*2550*/  FFMA R70, R47, UR6, -R85.reuse ;  /* 0x000000062f467c23 */ /* 0x100fe20008000855 */
[----:B------:R-:W-:Y:S01]  /*2560*/  @!P1 FMUL R26, R26, 0.5 ;  /* 0x3f0000001a1a9820 */ /* 0x000fe20000400000 */
[--C-:B------:R-:W-:Y:S01]  /*2570*/  FFMA R67, R20, UR6, -R85.reuse ;  /* 0x0000000614437c23 */ /* 0x100fe20008000855 */
[----:B------:R-:W-:Y:S01]  /*2580*/  @!P2 FMUL R27, R27, 0.5 ;  /* 0x3f0000001b1ba820 */ /* 0x000fe20000400000 */
[--C-:B------:R-:W-:Y:S01]  /*2590*/  FFMA R69, R22, UR6, -R85.reuse ;  /* 0x0000000616457c23 */ /* 0x100fe20008000855 */
[----:B------:R4:W2:Y:S01]  /*25a0*/  MUFU.EX2 R12, R26 ;  /* 0x0000001a000c7308 */ /* 0x0008a20000000800 */
[----:B------:R-:W-:Y:S01]  /*25b0*/  @!P3 FMUL R96, R96, 0.5 ;  /* 0x3f0000006060b820 */ /* 0x000fe20000400000 */
[--C-:B------:R-:W-:Y:S01]  /*25c0*/  FFMA R83, R23, UR6, -R85.reuse ;  /* 0x0000000617537c23 */ /* 0x100fe20008000855 */
[----:B------:R-:W-:Y:S01]  /*25d0*/  @!P4 FMUL R98, R98, 0.5 ;  /* 0x3f0000006262c820 */ /* 0x000fe20000400000 */
[--C-:B------:R-:W-:Y:S01]  /*25e0*/  FFMA R77, R58, UR6, -R85.reuse ;  /* 0x000000063a4d7c23 */ /* 0x100fe20008000855 */
[--C-:B------:R-:W-:Y:S01]  /*25f0*/  FFMA R59, R28, UR6, -R85.reuse ;  /* 0x000000061c3b7c23 */ /* 0x100fe20008000855 */
[----:B-1----:R-:W-:Y:S01]  /*2600*/  @!P5 FMUL R11, R11, R11 ;  /* 0x0000000b0b0bd220 */ /* 0x002fe20000400000 */
[----:B------:R-:W-:Y:S01]  /*2610*/  FSETP.GEU.AND P5, PT, R120, -126, PT ;  /* 0xc2fc00007800780b */ /* 0x000fe20003fae000 */
[----:B------:R4:W1:Y:S01]  /*2620*/  MUFU.EX2 R15, R27 ;  /* 0x0000001b000f7308 */ /* 0x0008620000000800 */
[--C-:B------:R-:W-:Y:S01]  /*2630*/  FFMA R46, R48, UR6, -R85.reuse ;  /* 0x00000006302e7c23 */ /* 0x100fe20008000855 */
[--C-:B------:R-:W-:Y:S01]  /*2640*/  FFMA R56, R39, UR6, -R85.reuse ;  /* 0x0000000627387c23 */ /* 0x100fe20008000855 */
[--C-:B------:R-:W-:Y:S01]  /*2650*/  FFMA R75, R24, UR6, -R85.reuse ;  /* 0x00000006184b7c23 */ /* 0x100fe20008000855 */
[--C-:B------:R-:W-:Y:S01]  /*2660*/  FFMA R76, R25, UR6, -R85.reuse ;  /* 0x00000006194c7c23 */ /* 0x100fe20008000855 */
[--C-:B------:R-:W-:Y:S01]  /*2670*/  FFMA R61, R61, UR6, -R85.reuse ;  /* 0x000000063d3d7c23 */ /* 0x100fe20008000855 */
[--C-:B------:R-:W-:Y:S01]  /*2680*/  FFMA R60, R60, UR6, -R85.reuse ;  /* 0x000000063c3c7c23 */ /* 0x100fe20008000855 */
[--C-:B------:R-:W-:Y:S01]  /*2690*/  FFMA R58, R36, UR6, -R85.reuse ;  /* 0x00000006243a7c23 */ /* 0x100fe20008000855 */
[----:B------:R4:W1:Y:S01]  /*26a0*/  MUFU.EX2 R14, R96 ;  /* 0x00000060000e7308 */ /* 0x0008620000000800 */
[--C-:B------:R-:W-:Y:S01]  /*26b0*/  FFMA R45, R45, UR6, -R85.reuse ;  /* 0x000000062d2d7c23 */ /* 0x100fe20008000855 */
[--C-:B------:R-:W-:Y:S01]  /*26c0*/  FFMA R47, R88, UR6, -R85.reuse ;  /* 0x00000006582f7c23 */ /* 0x100fe20008000855 */
[--C-:B------:R-:W-:Y:S01]  /*26d0*/  FFMA R48, R90, UR6, -R85.reuse ;  /* 0x000000065a307c23 */ /* 0x100fe20008000855 */
[--C-:B------:R-:W-:Y:S01]  /*26e0*/  FFMA R28, R91, UR6, -R85.reuse ;  /* 0x000000065b1c7c23 */ /* 0x100fe20008000855 */
[--C-:B------:R-:W-:Y:S01]  /*26f0*/  FFMA R23, R92, UR6, -R85.reuse ;  /* 0x000000065c177c23 */ /* 0x100fe20008000855 */
[--C-:B------:R-:W-:Y:S01]  /*2700*/  FFMA R22, R86, UR6, -R85.reuse ;  /* 0x0000000656167c23 */ /* 0x100fe20008000855 */
[----:B------:R-:W-:Y:S01]  /*2710*/  FFMA R20, R87, UR6, -R85 ;  /* 0x0000000657147c23 */ /* 0x000fe20008000855 */
[----:B------:R4:W1:Y:S01]  /*2720*/  MUFU.EX2 R21, R98 ;  /* 0x0000006200157308 */ /* 0x0008620000000800 */
[----:B------:R-:W-:-:S02]  /*2730*/  P2R R24, PR, RZ, 0x20 ;  /* 0x00000020ff187803 */ /* 0x000fc40000000000 */
[----:B------:R-:W-:Y:S01]  /*2740*/  FSETP.GEU.AND P5, PT, R50, -126, PT ;  /* 0xc2fc00003200780b */ /* 0x000fe20003fae000 */
[----:B--23--:R-:W-:-:S12]  /*2750*/  @!P6 BRA `(.L_x_23) ;  /* 0x000000900010e947 */ /* 0x00cfd80003800000 */
.L_x_79:
[----:B------:R-:W-:Y:S01]  /*2760*/  @!P1 FMUL R12, R12, R12 ;  /* 0x0000000c0c0c9220 */ /* 0x000fe20000400000 */
[----:B-1----:R-:W-:Y:S01]  /*2770*/  @!P2 FMUL R15, R15, R15 ;  /* 0x0000000f0f0fa220 */ /* 0x002fe20000400000 */
[----:B------:R-:W-:Y:S01]  /*2780*/  @!P3 FMUL R14, R14, R14 ;  /* 0x0000000e0e0eb220 */ /* 0x000fe20000400000 */
[----:B------:R-:W-:Y:S01]  /*2790*/  @!P4 FMUL R21, R21, R21 ;  /* 0x000000151515c220 */ /* 0x000fe20000400000 */
[----:B------:R-:W-:Y:S01]  /*27a0*/  ISETP.NE.AND P6, PT, R24, RZ, PT ;  /* 0x000000ff1800720c */ /* 0x000fe20003fc5270 */
[----:B------:R-:W-:Y:S01]  /*27b0*/  UIADD3 UR6, UR14, 0x400, URZ ;  /* 0x000004000e067890 */ /* 0x000fe2000fffe03f */
[----:B------:R-:W-:Y:S01]  /*27c0*/  F2FP.BF16.F32.PACK_AB R24, R40, R37 ;  /* 0x000000252818723e */ /* 0x000fe200000010ff */
[----:B------:R-:W-:Y:S01]  /*27d0*/  UMOV UR7, 0x40000040 ;  /* 0x4000004000077882 */ /* 0x000fe20000000000 */
[----:B----4-:R-:W-:Y:S01]  /*27e0*/  F2FP.BF16.F32.PACK_AB R26, R11, R38 ;  /* 0x000000260b1a723e */ /* 0x010fe200000010ff */
[----:B------:R-:W-:Y:S01]  /*27f0*/  @!P5 FMUL R50, R50, 0.5 ;  /* 0x3f0000003232d820 */ /* 0x000fe20000400000 */
[----:B------:R-:W-:Y:S01]  /*2800*/  F2FP.BF16.F32.PACK_AB R25, R15, R12 ;  /* 0x0000000c0f19723e */ /* 0x000fe200000010ff */
[----:B------:R-:W-:Y:S01]  /*2810*/  ULDC UR15, c[0x0][0x604] ;  /* 0x00018100000f7ab9 */ /* 0x000fe20000000800 */
[----:B------:R-:W-:Y:S01]  /*2820*/  F2FP.BF16.F32.PACK_AB R27, R21, R14 ;  /* 0x0000000e151b723e */ /* 0x000fe200000010ff */
[----:B------:R-:W-:Y:S01]  /*2830*/  ULDC UR29, c[0x0][0x28c] ;  /* 0x0000a300001d7ab9 */ /* 0x000fe20000000800 */
[----:B------:R-:W-:Y:S01]  /*2840*/  FSETP.GEU.AND P1, PT, R49, -126, PT ;  /* 0xc2fc00003100780b */ /* 0x000fe20003f2e000 */
[----:B------:R-:W1:Y:S01]  /*2850*/  MUFU.EX2 R50, R50 ;  /* 0x0000003200327308 */ /* 0x000e620000000800 */
[----:B--2---:R-:W-:Y:S01]  /*2860*/  WARPGROUP.ARRIVE ;  /* 0x00000000000079c5 */ /* 0x004fe20000000000 */
[----:B------:R-:W-:Y:S01]  /*2870*/  @!P6 FMUL R120, R120, 0.5 ;  /* 0x3f0000007878e820 */ /* 0x000fe20000400000 */
[----:B------:R-:W-:Y:S01]  /*2880*/  FSETP.GEU.AND P2, PT, R32, -126, PT ;  /* 0xc2fc00002000780b */ /* 0x000fe20003f4e000 */
[----:B------:R-:W-:Y:S01]  /*2890*/  VIADD R10, R10, 0x80 ;  /* 0x000000800a0a7836 */ /* 0x000fe20000000000 */
[----:B------:R-:W-:-:S02]  /*28a0*/  FSETP.GEU.AND P4, PT, R33, -126, PT ;  /* 0xc2fc00002100780b */ /* 0x000fc40003f8e000 */
[----:B------:R-:W-:Y:S01]  /*28b0*/  HGMMA.64x64x16.F32.BF16 R88, R24, gdesc[UR4].tnspB, RZ, !UPT, gsb0 ;  /* 0x40e0000418587df0 */ /* 0x000fe2000c0018ff */
[----:B------:R-:W2:Y:S01]  /*28c0*/  MUFU.EX2 R39, R120 ;  /* 0x0000007800277308 */ /* 0x000ea20000000800 */
[----:B------:R-:W-:Y:S01]  /*28d0*/  FSETP.GEU.AND P3, PT, R34, -126, PT ;  /* 0xc2fc00002200780b */ /* 0x000fe20003f6e000 */
[----:B------:R-:W-:Y:S01]  /*28e0*/  UIADD3 UR6, UR14, 0x480, URZ ;  /* 0x000004800e067890 */ /* 0x000fe2000fffe03f */
[----:B------:R-:W-:Y:S01]  /*28f0*/  LEA.HI.SX32 R17, R17, 0xffffffff, 0x19 ;  /* 0xffffffff11117811 */ /* 0x000fe200078fcaff */
[----:B------:R-:W-:Y:S01]  /*2900*/  @!P1 FMUL R49, R49, 0.5 ;  /* 0x3f00000031319820 */ /* 0x000fe20000400000 */
[----:B------:R-:W-:-:S03]  /*2910*/  UMOV UR7, 0x40000040 ;  /* 0x4000004000077882 */ /* 0x000fc60000000000 */
[----:B------:R-:W-:Y:S01]  /*2920*/  @!P2 FMUL R32, R32, 0.5 ;  /* 0x3f0000002020a820 */ /* 0x000fe20000400000 */
[----:B-1----:R-:W-:Y:S01]  /*2930*/  @!P5 FMUL R50, R50, R50 ;  /* 0x000000323232d220 */ /* 0x002fe20000400000 */
[----:B------:R-:W-:Y:S01]  /*2940*/  FSETP.GEU.AND P5, PT, R56, -126, PT ;  /* 0xc2fc00003800780b */ /* 0x000fe20003fae000 */
[----:B------:R-:W-:Y:S01]  /*2950*/  @!P4 FMUL R33, R33, 0.5 ;  /* 0x3f0000002121c820 */ /* 0x000fe20000400000 */
[----:B------:R-:W1:Y:S02]  /*2960*/  MUFU.EX2 R49, R49 ;  /* 0x0000003100317308 */ /* 0x000e640000000800 */
[----:B------:R-:W-:Y:S01]  /*2970*/  @!P3 FMUL R34, R34, 0.5 ;  /* 0x3f0000002222b820 */ /* 0x000fe20000400000 */
[----:B--2---:R-:W-:Y:S01]  /*2980*/  @!P6 FMUL R39, R39, R39 ;  /* 0x000000272727e220 */ /* 0x004fe20000400000 */
[----:B------:R-:W-:-:S04]  /*2990*/  FSETP.GEU.AND P6, PT, R35, -126, PT ;  /* 0xc2fc00002300780b */ /* 0x000fc80003fce000 */
[----:B------:R-:W2:Y:S03]  /*29a0*/  MUFU.EX2 R32, R32 ;  /* 0x0000002000207308 */ /* 0x000ea60000000800 */
[----:B------:R-:W-:-:S05]  /*29b0*/  @!P5 FMUL R56, R56, 0.5 ;  /* 0x3f0000003838d820 */ /* 0x000fca0000400000 */
[----:B------:R-:W3:Y:S01]  /*29c0*/  MUFU.EX2 R33, R33 ;  /* 0x0000002100217308 */ /* 0x000ee20000000800 */
[----:B-1----:R-:W-:Y:S01]  /*29d0*/  @!P1 FMUL R49, R49, R49 ;  /* 0x0000003131319220 */ /* 0x002fe20000400000 */
[----:B------:R-:W-:Y:S01]  /*29e0*/  FSETP.GEU.AND P1, PT, R51, -126, PT ;  /* 0xc2fc00003300780b */ /* 0x000fe20003f2e000 */
[----:B------:R-:W-:-:S05]  /*29f0*/  @!P6 FMUL R35, R35, 0.5 ;  /* 0x3f0000002323e820 */ /* 0x000fca0000400000 */
[----:B------:R-:W1:Y:S01]  /*2a00*/  MUFU.EX2 R34, R34 ;  /* 0x0000002200227308 */ /* 0x000e620000000800 */
[----:B--2---:R-:W-:Y:S01]  /*2a10*/  @!P2 FMUL R32, R32, R32 ;  /* 0x000000202020a220 */ /* 0x004fe20000400000 */
[----:B------:R-:W-:-:S05]  /*2a20*/  FSETP.GEU.AND P2, PT, R72, -126, PT ;  /* 0xc2fc00004800780b */ /* 0x000fca0003f4e000 */
[----:B------:R-:W-:Y:S01]  /*2a30*/  @!P1 FMUL R51, R51, 0.5 ;  /* 0x3f00000033339820 */ /* 0x000fe20000400000 */
[----:B------:R-:W2:Y:S01]  /*2a40*/  MUFU.EX2 R35, R35 ;  /* 0x0000002300237308 */ /* 0x000ea20000000800 */
[----:B---3--:R-:W-:Y:S01]  /*2a50*/  @!P4 FMUL R33, R33, R33 ;  /* 0x000000212121c220 */ /* 0x008fe20000400000 */
[----:B------:R-:W-:-:S05]  /*2a60*/  FSETP.GEU.AND P4, PT, R73, -126, PT ;  /* 0xc2fc00004900780b */ /* 0x000fca0003f8e000 */
[----:B------:R-:W-:Y:S01]  /*2a70*/  @!P2 FMUL R72, R72, 0.5 ;  /* 0x3f0000004848a820 */ /* 0x000fe20000400000 */
[----:B------:R-:W3:Y:S01]  /*2a80*/  MUFU.EX2 R36, R56 ;  /* 0x0000003800247308 */ /* 0x000ee20000000800 */
[----:B-1----:R-:W-:Y:S01]  /*2a90*/  @!P3 FMUL R34, R34, R34 ;  /* 0x000000222222b220 */ /* 0x002fe20000400000 */
[----:B------:R-:W-:-:S05]  /*2aa0*/  FSETP.GEU.AND P3, PT, R54, -126, PT ;  /* 0xc2fc00003600780b */ /* 0x000fca0003f6e000 */
[----:B------:R-:W-:Y:S01]  /*2ab0*/  @!P4 FMUL R73, R73, 0.5 ;  /* 0x3f0000004949c820 */ /* 0x000fe20000400000 */
        /* <DEDUP_REMOVED lines=9> */
[----:B------:R-:W-:Y:S02]  /*2b50*/  WARPGROUP.DEPBAR.LE gsb0, 0x0 ;  /* 0x00008000000079c5 */ /* 0x000fe40000010000 */
[----:B------:R-:W-:Y:S01]  /*2b60*/  F2FP.BF16.F32.PACK_AB R24, R50, R39 ;  /* 0x000000273218723e */ /* 0x000fe200000010ff */
[----:B-1----:R-:W-:Y:S01]  /*2b70*/  @!P1 FMUL R51, R51, R51 ;  /* 0x0000003333339220 */ /* 0x002fe20000400000 */
[----:B------:R-:W-:Y:S02]  /*2b80*/  F2FP.BF16.F32.PACK_AB R26, R32, R49 ;  /* 0x00000031201a723e */ /* 0x000fe400000010ff */
[----:B------:R-:W-:Y:S01]  /*2b90*/  F2FP.BF16.F32.PACK_AB R25, R34, R33 ;  /* 0x000000212219723e */ /* 0x000fe200000010ff */
[----:B------:R-:W-:Y:S01]  /*2ba0*/  @!P5 FMUL R52, R52, 0.5 ;  /* 0x3f0000003434d820 */ /* 0x000fe20000400000 */
[----:B------:R-:W-:Y:S01]  /*2bb0*/  F2FP.BF16.F32.PACK_AB R27, R36, R35 ;  /* 0x00000023241b723e */ /* 0x000fe200000010ff */
[----:B--2---:R-:W-:Y:S01]  /*2bc0*/  @!P2 FMUL R72, R72, R72 ;  /* 0x000000484848a220 */ /* 0x004fe20000400000 */
[----:B------:R-:W-:Y:S01]  /*2bd0*/  FSETP.GEU.AND P1, PT, R55, -126, PT ;  /* 0xc2fc00003700780b */ /* 0x000fe20003f2e000 */
[----:B------:R-:W1:Y:S01]  /*2be0*/  MUFU.EX2 R53, R53 ;  /* 0x0000003500357308 */ /* 0x000e620000000800 */
[----:B------:R-:W-:Y:S01]  /*2bf0*/  WARPGROUP.ARRIVE ;  /* 0x00000000000079c5 */ /* 0x000fe20000000000 */
[----:B------:R-:W-:Y:S01]  /*2c00*/  FSETP.GEU.AND P2, PT, R70, -126, PT ;  /* 0xc2fc00004600780b */ /* 0x000fe20003f4e000 */
[----:B---3--:R-:W-:Y:S01]  /*2c10*/  @!P4 FMUL R73, R73, R73 ;  /* 0x000000494949c220 */ /* 0x008fe20000400000 */
[----:B------:R-:W-:-:S03]  /*2c20*/  FSETP.GEU.AND P4, PT, R71, -126, PT ;  /* 0xc2fc00004700780b */ /* 0x000fc60003f8e000 */
[----:B------:R-:W-:Y:S01]  /*2c30*/  HGMMA.64x64x16.F32.BF16 R88, R24, gdesc[UR4].tnspB, R88, gsb0 ;  /* 0x40e0000418587df0 */ /* 0x000fe20008001858 */
[----:B------:R-:W2:Y:S01]  /*2c40*/  MUFU.EX2 R52, R52 ;  /* 0x0000003400347308 */ /* 0x000ea20000000800 */
[----:B------:R-:W-:Y:S01]  /*2c50*/  UIADD3 UR6, UR14, 0x500, URZ ;  /* 0x000005000e067890 */ /* 0x000fe2000fffe03f */
[----:B------:R-:W-:Y:S02]  /*2c60*/  UMOV UR7, 0x40000040 ;  /* 0x4000004000077882 */ /* 0x000fe40000000000 */
[----:B------:R-:W-:-:S03]  /*2c70*/  @!P1 FMUL R55, R55, 0.5 ;  /* 0x3f00000037379820 */ /* 0x000fc60000400000 */
[----:B------:R-:W-:Y:S01]  /*2c80*/  @!P2 FMUL R70, R70, 0.5 ;  /* 0x3f0000004646a820 */ /* 0x000fe20000400000 */
        /* <DEDUP_REMOVED lines=34> */
[----:B------:R-:W-:Y:S01]  /*2eb0*/  FSETP.GEU.AND P1, PT, R81, -126, PT ;  /* 0xc2fc00005100780b */ /* 0x000fe20003f2e000 */
[----:B------:R-:W-:Y:S02]  /*2ec0*/  WARPGROUP.DEPBAR.LE gsb0, 0x0 ;  /* 0x00008000000079c5 */ /* 0x000fe40000010000 */
[----:B------:R-:W-:-:S03]  /*2ed0*/  F2FP.BF16.F32.PACK_AB R24, R72, R51 ;  /* 0x000000334818723e */ /* 0x000fc600000010ff */
[----:B------:R-:W3:Y:S01]  /*2ee0*/  MUFU.EX2 R69, R69 ;  /* 0x0000004500457308 */ /* 0x000ee20000000800 */
[----:B------:R-:W-:Y:S01]  /*2ef0*/  F2FP.BF16.F32.PACK_AB R26, R52, R73 ;  /* 0x00000049341a723e */ /* 0x000fe200000010ff */
[----:B-1----:R-:W-:Y:S01]  /*2f00*/  @!P3 FMUL R67, R67, R67 ;  /* 0x000000434343b220 */ /* 0x002fe20000400000 */
[----:B------:R-:W-:Y:S01]  /*2f10*/  F2FP.BF16.F32.PACK_AB R25, R54, R53 ;  /* 0x000000353619723e */ /* 0x000fe200000010ff */
[----:B------:R-:W-:Y:S01]  /*2f20*/  @!P6 FMUL R80, R80, 0.5 ;  /* 0x3f0000005050e820 */ /* 0x000fe20000400000 */
[----:B------:R-:W-:Y:S02]  /*2f30*/  F2FP.BF16.F32.PACK_AB R27, R56, R55 ;  /* 0x00000037381b723e */ /* 0x000fe400000010ff */
[----:B------:R-:W-:Y:S01]  /*2f40*/  @!P1 FMUL R81, R81, 0.5 ;  /* 0x3f00000051519820 */ /* 0x000fe20000400000 */
[----:B------:R-:W1:Y:S01]  /*2f50*/  MUFU.EX2 R70, R83 ;  /* 0x0000005300467308 */ /* 0x000e620000000800 */
[----:B------:R-:W-:Y:S01]  /*2f60*/  WARPGROUP.ARRIVE ;  /* 0x00000000000079c5 */ /* 0x000fe20000000000 */
[----:B--2---:R-:W-:Y:S01]  /*2f70*/  @!P2 FMUL R68, R68, R68 ;  /* 0x000000444444a220 */ /* 0x004fe20000400000 */
[----:B------:R-:W-:-:S02]  /*2f80*/  FSETP.GEU.AND P3, PT, R79, -126, PT ;  /* 0xc2fc00004f00780b */ /* 0x000fc40003f6e000 */
[----:B------:R-:W-:Y:S02]  /*2f90*/  FSETP.GEU.AND P2, PT, R84, -126, PT ;  /* 0xc2fc00005400780b */ /* 0x000fe40003f4e000 */
[----:B------:R-:W-:Y:S01]  /*2fa0*/  HGMMA.64x64x16.F32.BF16 R88, R24, gdesc[UR4].tnspB, R88, gsb0 ;  /* 0x40e0000418587df0 */ /* 0x000fe20008001858 */
[----:B------:R-:W-:Y:S01]  /*2fb0*/  UIADD3 UR6, UR14, 0x580, URZ ;  /* 0x000005800e067890 */ /* 0x000fe2000fffe03f */
[----:B---3--:R-:W-:Y:S01]  /*2fc0*/  @!P4 FMUL R69, R69, R69 ;  /* 0x000000454545c220 */ /* 0x008fe20000400000 */
[----:B------:R-:W-:Y:S01]  /*2fd0*/  UMOV UR7, 0x40000040 ;  /* 0x4000004000077882 */ /* 0x000fe20000000000 */
[----:B------:R-:W2:Y:S01]  /*2fe0*/  MUFU.EX2 R80, R80 ;  /* 0x0000005000507308 */ /* 0x000ea20000000800 */
[----:B------:R-:W-:-:S04]  /*2ff0*/  FSETP.GEU.AND P4, PT, R82, -126, PT ;  /* 0xc2fc00005200780b */ /* 0x000fc80003f8e000 */
[----:B------:R-:W-:Y:S01]  /*3000*/  @!P3 FMUL R79, R79, 0.5 ;  /* 0x3f0000004f4fb820 */ /* 0x000fe20000400000 */
[----:B-1----:R-:W-:Y:S01]  /*3010*/  @!P5 FMUL R70, R70, R70 ;  /* 0x000000464646d220 */ /* 0x002fe20000400000 */
[----:B------:R-:W-:Y:S01]  /*3020*/  FSETP.GEU.AND P5, PT, R77, -126, PT ;  /* 0xc2fc00004d00780b */ /* 0x000fe20003fae000 */
[----:B------:R-:W1:Y:S01]  /*3030*/  MUFU.EX2 R81, R81 ;  /* 0x0000005100517308 */ /* 0x000e620000000800 */
[----:B------:R-:W-:-:S05]  /*3040*/  @!P2 FMUL R84, R84, 0.5 ;  /* 0x3f0000005454a820 */ /* 0x000fca0000400000 */
[----:B------:R-:W-:Y:S02]  /*3050*/  @!P4 FMUL R82, R82, 0.5 ;  /* 0x3f0000005252c820 */ /* 0x000fe40000400000 */
[----:B------:R-:W3:Y:S01]  /*3060*/  MUFU.EX2 R79, R79 ;  /* 0x0000004f004f7308 */ /* 0x000ee20000000800 */
[----:B--2---:R-:W-:Y:S01]  /*3070*/  @!P6 FMUL R80, R80, R80 ;  /* 0x000000505050e220 */ /* 0x004fe20000400000 */
[----:B------:R-:W-:Y:S02]  /*3080*/  FSETP.GEU.AND P6, PT, R75, -126, PT ;  /* 0xc2fc00004b00780b */ /* 0x000fe40003fce000 */
[----:B------:R-:W-:Y:S01]  /*3090*/  @!P5 FMUL R77, R77, 0.5 ;  /* 0x3f0000004d4dd820 */ /* 0x000fe20000400000 */
[----:B------:R-:W-:-:S03]  /*30a0*/  FADD R37, R37, R80 ;  /* 0x0000005025257221 */ /* 0x000fc60000000000 */
[----:B------:R-:W2:Y:S01]  /*30b0*/  MUFU.EX2 R82, R82 ;  /* 0x0000005200527308 */ /* 0x000ea20000000800 */
[----:B-1----:R-:W-:Y:S01]  /*30c0*/  @!P1 FMUL R81, R81, R81 ;  /* 0x0000005151519220 */ /* 0x002fe20000400000 */
[----:B------:R-:W-:-:S03]  /*30d0*/  FSETP.GEU.AND P1, PT, R76, -126, PT ;  /* 0xc2fc00004c00780b */ /* 0x000fc60003f2e000 */
[----:B------:R-:W-:Y:S02]  /*30e0*/  FADD R40, R40, R81 ;  /* 0x0000005128287221 */ /* 0x000fe40000000000 */
[----:B------:R-:W-:Y:S01]  /*30f0*/  @!P6 FMUL R75, R75, 0.5 ;  /* 0x3f0000004b4be820 */ /* 0x000fe20000400000 */
[----:B------:R-:W1:Y:S01]  /*3100*/  MUFU.EX2 R77, R77 ;  /* 0x0000004d004d7308 */ /* 0x000e620000000800 */
[----:B---3--:R-:W-:Y:S01]  /*3110*/  @!P3 FMUL R79, R79, R79 ;  /* 0x0000004f4f4fb220 */ /* 0x008fe20000400000 */
[----:B------:R-:W-:-:S03]  /*3120*/  FSETP.GEU.AND P3, PT, R74, -126, PT ;  /* 0xc2fc00004a00780b */ /* 0x000fc60003f6e000 */
[----:B------:R-:W-:Y:S02]  /*3130*/  FADD R38, R38, R79 ;  /* 0x0000004f26267221 */ /* 0x000fe40000000000 */
[----:B------:R-:W-:Y:S01]  /*3140*/  @!P1 FMUL R76, R76, 0.5 ;  /* 0x3f0000004c4c9820 */ /* 0x000fe20000400000 */
[----:B------:R-:W3:Y:S01]  /*3150*/  MUFU.EX2 R84, R84 ;  /* 0x0000005400547308 */ /* 0x000ee20000000800 */
[----:B--2---:R-:W-:Y:S01]  /*3160*/  @!P4 FMUL R82, R82, R82 ;  /* 0x000000525252c220 */ /* 0x004fe20000400000 */
[----:B------:R-:W-:-:S03]  /*3170*/  FSETP.GEU.AND P4, PT, R64, -126, PT ;  /* 0xc2fc00004000780b */ /* 0x000fc60003f8e000 */
[----:B------:R-:W-:Y:S02]  /*3180*/  FADD R11, R11, R82 ;  /* 0x000000520b0b7221 */ /* 0x000fe40000000000 */
[----:B------:R-:W-:Y:S01]  /*3190*/  @!P3 FMUL R74, R74, 0.5 ;  /* 0x3f0000004a4ab820 */ /* 0x000fe20000400000 */
        /* <DEDUP_REMOVED lines=17> */
[----:B------:R-:W-:Y:S02]  /*32b0*/  WARPGROUP.DEPBAR.LE gsb0, 0x0 ;  /* 0x00008000000079c5 */ /* 0x000fe40000010000 */
[----:B------:R-:W-:Y:S01]  /*32c0*/  F2FP.BF16.F32.PACK_AB R24, R78, R71 ;  /* 0x000000474e18723e */ /* 0x000fe200000010ff */
[----:B------:R-:W-:Y:S01]  /*32d0*/  FADD R21, R21, R86 ;  /* 0x0000005615157221 */ /* 0x000fe20000000000 */
[----:B------:R-:W-:Y:S01]  /*32e0*/  F2FP.BF16.F32.PACK_AB R26, R66, R65 ;  /* 0x00000041421a723e */ /* 0x000fe200000010ff */
[----:B------:R-:W-:Y:S01]  /*32f0*/  @!P6 FMUL R61, R61, 0.5 ;  /* 0x3f0000003d3de820 */ /* 0x000fe20000400000 */
[----:B------:R-:W-:Y:S01]  /*3300*/  F2FP.BF16.F32.PACK_AB R25, R68, R67 ;  /* 0x000000434419723e */ /* 0x000fe200000010ff */
[----:B---3--:R-:W-:Y:S01]  /*3310*/  @!P3 FMUL R74, R74, R74 ;  /* 0x0000004a4a4ab220 */ /* 0x008fe20000400000 */
[----:B------:R-:W-:Y:S01]  /*3320*/  F2FP.BF16.F32.PACK_AB R27, R70, R69 ;  /* 0x00000045461b723e */ /* 0x000fe200000010ff */
[----:B------:R-:W1:Y:S01]  /*3330*/  MUFU.EX2 R120, R63 ;  /* 0x0000003f00787308 */ /* 0x000e620000000800 */
[----:B------:R-:W-:Y:S01]  /*3340*/  FSETP.GEU.AND P1, PT, R62, -126, PT ;  /* 0xc2fc00003e00780b */ /* 0x000fe20003f2e000 */
[----:B------:R-:W-:Y:S01]  /*3350*/  FADD R39, R39, R74 ;  /* 0x0000004a27277221 */ /* 0x000fe20000000000 */
[----:B------:R-:W-:Y:S01]  /*3360*/  WARPGROUP.ARRIVE ;  /* 0x00000000000079c5 */ /* 0x000fe20000000000 */
[----:B------:R-:W-:Y:S01]  /*3370*/  FSETP.GEU.AND P3, PT, R59, -126, PT ;  /* 0xc2fc00003b00780b */ /* 0x000fe20003f6e000 */
[----:B--2---:R-:W-:Y:S01]  /*3380*/  @!P4 FMUL R85, R85, R85 ;  /* 0x000000555555c220 */ /* 0x004fe20000400000 */
[----:B------:R-:W-:-:S02]  /*3390*/  FSETP.GEU.AND P4, PT, R58, -126, PT ;  /* 0xc2fc00003a00780b */ /* 0x000fc40003f8e000 */
[----:B------:R-:W2:Y:S01]  /*33a0*/  MUFU.EX2 R76, R61 ;  /* 0x0000003d004c7308 */ /* 0x000ea20000000800 */
[----:B------:R-:W-:Y:S01]  /*33b0*/  HGMMA.64x64x16.F32.BF16 R88, R24, gdesc[UR4].tnspB, R88, gsb0 ;  /* 0x40e0000418587df0 */ /* 0x000fe20008001858 */
[----:B------:R-:W-:Y:S01]  /*33c0*/  UIADD3 UR6, UR14, 0x600, URZ ;  /* 0x000006000e067890 */ /* 0x000fe2000fffe03f */
[----:B------:R-:W-:Y:S01]  /*33d0*/  FADD R50, R50, R85 ;  /* 0x0000005532327221 */ /* 0x000fe20000000000 */
[----:B------:R-:W-:Y:S02]  /*33e0*/  UMOV UR7, 0x40000040 ;  /* 0x4000004000077882 */ /* 0x000fe40000000000 */
[----:B------:R-:W-:Y:S02]  /*33f0*/  @!P1 FMUL R62, R62, 0.5 ;  /* 0x3f0000003e3e9820 */ /* 0x000fe40000400000 */
[----:B------:R-:W3:Y:S01]  /*3400*/  MUFU.EX2 R63, R60 ;  /* 0x0000003c003f7308 */ /* 0x000ee20000000800 */
[----:B------:R-:W-:Y:S01]  /*3410*/  @!P3 FMUL R59, R59, 0.5 ;  /* 0x3f0000003b3bb820 */ /* 0x000fe20000400000 */
[----:B-1----:R-:W-:Y:S01]  /*3420*/  @!P5 FMUL R120, R120, R120 ;  /* 0x000000787878d220 */ /* 0x002fe20000400000 */
[----:B------:R-:W-:Y:S01]  /*3430*/  FSETP.GEU.AND P5, PT, R57, -126, PT ;  /* 0xc2fc00003900780b */ /* 0x000fe20003fae000 */
[----:B------:R-:W-:-:S02]  /*3440*/  @!P4 FMUL R58, R58, 0.5 ;  /* 0x3f0000003a3ac820 */ /* 0x000fc40000400000 */
[----:B------:R-:W-:Y:S02]  /*3450*/  FADD R49, R49, R120 ;  /* 0x0000007831317221 */ /* 0x000fe40000000000 */
[----:B------:R-:W1:Y:S01]  /*3460*/  MUFU.EX2 R83, R62 ;  /* 0x0000003e00537308 */ /* 0x000e620000000800 */
[----:B--2---:R-:W-:Y:S01]  /*3470*/  @!P6 FMUL R76, R76, R76 ;  /* 0x0000004c4c4ce220 */ /* 0x004fe20000400000 */
[----:B------:R-:W-:-:S03]  /*3480*/  FSETP.GEU.AND P6, PT, R42, -126, PT ;  /* 0xc2fc00002a00780b */ /* 0x000fc60003fce000 */
[----:B------:R-:W-:-:S03]  /*3490*/  FADD R33, R33, R76 ;  /* 0x0000004c21217221 */ /* 0x000fc60000000000 */
[----:B------:R-:W2:Y:S01]  /*34a0*/  MUFU.EX2 R64, R59 ;  /* 0x0000003b00407308 */ /* 0x000ea20000000800 */
[----:B---3--:R-:W-:Y:S01]  /*34b0*/  @!P2 FMUL R63, R63, R63 ;  /* 0x0000003f3f3fa220 */ /* 0x008fe20000400000 */
[----:B------:R-:W-:Y:S01]  /*34c0*/  @!P5 FMUL R57, R57, 0.5 ;  /* 0x3f0000003939d820 */ /* 0x000fe20000400000 */
[----:B------:R-:W-:Y:S02]  /*34d0*/  FSETP.GEU.AND P2, PT, R46, -126, PT ;  /* 0xc2fc00002e00780b */ /* 0x000fe40003f4e000 */
[----:B------:R-:W-:Y:S02]  /*34e0*/  FADD R34, R34, R63 ;  /* 0x0000003f22227221 */ /* 0x000fe40000000000 */
[----:B------:R-:W-:Y:S01]  /*34f0*/  @!P6 FMUL R42, R42, 0.5 ;  /* 0x3f0000002a2ae820 */ /* 0x000fe20000400000 */
[----:B------:R-:W3:Y:S01]  /*3500*/  MUFU.EX2 R87, R58 ;  /* 0x0000003a00577308 */ /* 0x000ee20000000800 */
[----:B-1----:R-:W-:Y:S01]  /*3510*/  @!P1 FMUL R83, R83, R83 ;  /* 0x0000005353539220 */ /* 0x002fe20000400000 */
[----:B------:R-:W-:-:S03]  /*3520*/  FSETP.GEU.AND P1, PT, R41, -126, PT ;  /* 0xc2fc00002900780b */ /* 0x000fc60003f2e000 */
[----:B------:R-:W-:-:S03]  /*3530*/  FADD R32, R32, R83 ;  /* 0x0000005320207221 */ /* 0x000fc60000000000 */
[----:B------:R-:W1:Y:S01]  /*3540*/  MUFU.EX2 R60, R57 ;  /* 0x00000039003c7308 */ /* 0x000e620000000800 */
[----:B--2---:R-:W-:Y:S01]  /*3550*/  @!P3 FMUL R64, R64, R64 ;  /* 0x000000404040b220 */ /* 0x004fe20000400000 */
[----:B------:R-:W-:Y:S01]  /*3560*/  FSETP.GEU.AND P3, PT, R45, -126, PT ;  /* 0xc2fc00002d00780b */ /* 0x000fe20003f6e000 */
[----:B------:R-:W-:Y:S02]  /*3570*/  @!P2 FMUL R46, R46, 0.5 ;  /* 0x3f0000002e2ea820 */ /* 0x000fe40000400000 */
[----:B------:R-:W-:Y:S02]  /*3580*/  FADD R35, R35, R64 ;  /* 0x0000004023237221 */ /* 0x000fe40000000000 */
[----:B------:R-:W-:Y:S01]  /*3590*/  @!P1 FMUL R41, R41, 0.5 ;  /* 0x3f00000029299820 */ /* 0x000fe20000400000 */
[----:B------:R-:W2:Y:S01]  /*35a0*/  MUFU.EX2 R42, R42 ;  /* 0x0000002a002a7308 */ /* 0x000ea20000000800 */
[----:B---3--:R-:W-:Y:S01]  /*35b0*/  @!P4 FMUL R87, R87, R87 ;  /* 0x000000575757c220 */ /* 0x008fe20000400000 */
[----:B------:R-:W-:-:S03]  /*35c0*/  FSETP.GEU.AND P4, PT, R43, -126, PT ;  /* 0xc2fc00002b00780b */ /* 0x000fc60003f8e000 */
[----:B------:R-:W-:Y:S02]  /*35d0*/  FADD R36, R36, R87 ;  /* 0x0000005724247221 */ /* 0x000fe40000000000 */
[----:B------:R-:W-:Y:S01]  /*35e0*/  @!P3 FMUL R45, R45, 0.5 ;  /* 0x3f0000002d2db820 */ /* 0x000fe20000400000 */
[----:B------:R-:W3:Y:S01]  /*35f0*/  MUFU.EX2 R57, R41 ;  /* 0x0000002900397308 */ /* 0x000ee20000000800 */
[----:B-1----:R-:W-:Y:S01]  /*3600*/  @!P5 FMUL R60, R60, R60 ;  /* 0x0000003c3c3cd220 */ /* 0x002fe20000400000 */
[----:B------:R-:W-:-:S05]  /*3610*/  FSETP.GEU.AND P5, PT, R47, -126, PT ;  /* 0xc2fc00002f00780b */ /* 0x000fca0003fae000 */
[----:B------:R-:W-:Y:S01]  /*3620*/  @!P4 FMUL R43, R43, 0.5 ;  /* 0x3f0000002b2bc820 */ /* 0x000fe20000400000 */
[----:B------:R-:W1:Y:S01]  /*3630*/  MUFU.EX2 R58, R45 ;  /* 0x0000002d003a7308 */ /* 0x000e620000000800 */
[----:B--2---:R-:W-:Y:S01]  /*3640*/  @!P6 FMUL R42, R42, R42 ;  /* 0x0000002a2a2ae220 */ /* 0x004fe20000400000 */
[----:B------:R-:W-:-:S03]  /*3650*/  FSETP.GEU.AND P6, PT, R44, -126, PT ;  /* 0xc2fc00002c00780b */ /* 0x000fc60003fce000 */
[----:B------:R-:W-:Y:S02]  /*3660*/  FADD R73, R73, R42 ;  /* 0x0000002a49497221 */ /* 0x000fe40000000000 */
[----:B------:R-:W-:Y:S01]  /*3670*/  @!P5 FMUL R47, R47, 0.5 ;  /* 0x3f0000002f2fd820 */ /* 0x000fe20000400000 */
[----:B------:R-:W2:Y:S01]  /*3680*/  MUFU.EX2 R43, R43 ;  /* 0x0000002b002b7308 */ /* 0x000ea20000000800 */
[----:B---3--:R-:W-:Y:S01]  /*3690*/  @!P1 FMUL R57, R57, R57 ;  /* 0x0000003939399220 */ /* 0x008fe20000400000 */
[----:B------:R-:W-:Y:S01]  /*36a0*/  FSETP.GEU.AND P1, PT, R48, -126, PT ;  /* 0xc2fc00003000780b */ /* 0x000fe20003f2e000 */
[----:B------:R-:W-:Y:S01]  /*36b0*/  FADD R38, R38, R73 ;  /* 0x0000004926267221 */ /* 0x000fe20000000000 */
[----:B------:R-:W-:Y:S02]  /*36c0*/  WARPGROUP.DEPBAR.LE gsb0, 0x0 ;  /* 0x00008000000079c5 */ /* 0x000fe40000010000 */
[----:B------:R-:W-:Y:S02]  /*36d0*/  F2FP.BF16.F32.PACK_AB R24, R81, R80 ;  /* 0x000000505118723e */ /* 0x000fe400000010ff */
[----:B------:R-:W3:Y:S01]  /*36e0*/  MUFU.EX2 R41, R46 ;  /* 0x0000002e00297308 */ /* 0x000ee20000000800 */
[----:B------:R-:W-:Y:S01]  /*36f0*/  F2FP.BF16.F32.PACK_AB R26, R82, R79 ;  /* 0x0000004f521a723e */ /* 0x000fe200000010ff */
[----:B-1----:R-:W-:Y:S01]  /*3700*/  @!P3 FMUL R58, R58, R58 ;  /* 0x0000003a3a3ab220 */ /* 0x002fe20000400000 */
[----:B------:R-:W-:Y:S01]  /*3710*/  F2FP.BF16.F32.PACK_AB R25, R84, R77 ;  /* 0x0000004d5419723e */ /* 0x000fe200000010ff */
[----:B------:R-:W-:Y:S01]  /*3720*/  @!P6 FMUL R44, R44, 0.5 ;  /* 0x3f0000002c2ce820 */ /* 0x000fe20000400000 */
[----:B------:R-:W-:-:S02]  /*3730*/  F2FP.BF16.F32.PACK_AB R27, R86, R75 ;  /* 0x0000004b561b723e */ /* 0x000fc400000010ff */
[----:B------:R-:W-:Y:S01]  /*3740*/  @!P1 FMUL R48, R48, 0.5 ;  /* 0x3f00000030309820 */ /* 0x000fe20000400000 */
[----:B--2---:R-:W-:Y:S01]  /*3750*/  @!P4 FMUL R43, R43, R43 ;  /* 0x0000002b2b2bc220 */ /* 0x004fe20000400000 */
[----:B------:R-:W1:Y:S01]  /*3760*/  MUFU.EX2 R62, R47 ;  /* 0x0000002f003e7308 */ /* 0x000e620000000800 */
[----:B------:R-:W-:Y:S01]  /*3770*/  WARPGROUP.ARRIVE ;  /* 0x00000000000079c5 */ /* 0x000fe20000000000 */
[----:B------:R-:W-:Y:S01]  /*3780*/  FSETP.GEU.AND P4, PT, R31, -126, PT ;  /* 0xc2fc00001f00780b */ /* 0x000fe20003f8e000 */
[----:B------:R-:W-:Y:S01]  /*3790*/  FADD R53, R53, R58 ;  /* 0x0000003a35357221 */ /* 0x000fe20000000000 */
[----:B------:R-:W-:Y:S01]  /*37a0*/  FSETP.GEU.AND P3, PT, R30, -126, PT ;  /* 0xc2fc00001e00780b */ /* 0x000fe20003f6e000 */
[----:B------:R-:W-:Y:S02]  /*37b0*/  FADD R52, R52, R43 ;  /* 0x0000002b34347221 */ /* 0x000fe40000000000 */
[----:B------:R-:W-:Y:S01]  /*37c0*/  HGMMA.64x64x16.F32.BF16 R88, R24, gdesc[UR4].tnspB, R88, gsb0 ;  /* 0x40e0000418587df0 */ /* 0x000fe20008001858 */
[----:B------:R-:W-:Y:S01]  /*37d0*/  UIADD3 UR6, UR14, 0x680, URZ ;  /* 0x000006800e067890 */ /* 0x000fe2000fffe03f */
[----:B------:R-:W2:Y:S01]  /*37e0*/  MUFU.EX2 R59, R48 ;  /* 0x00000030003b7308 */ /* 0x000ea20000000800 */
[----:B------:R-:W-:Y:S01]  /*37f0*/  UMOV UR7, 0x40000040 ;  /* 0x4000004000077882 */ /* 0x000fe20000000000 */
[----:B---3--:R-:W-:Y:S01]  /*3800*/  @!P2 FMUL R41, R41, R41 ;  /* 0x000000292929a220 */ /* 0x008fe20000400000 */
[----:B------:R-:W-:Y:S01]  /*3810*/  FSETP.GEU.AND P2, PT, R29, -126, PT ;  /* 0xc2fc00001d00780b */ /* 0x000fe20003f4e000 */
[----:B------:R-:W-:Y:S01]  /*3820*/  FADD R12, R12, R53 ;  /* 0x000000350c0c7221 */ /* 0x000fe20000000000 */
[----:B------:R-:W-:Y:S01]  /*3830*/  FADD R52, R11, R52 ;  /* 0x000000340b347221 */ /* 0x000fe20000000000 */
[----:B------:R-:W-:Y:S01]  /*3840*/  @!P4 FMUL R31, R31, 0.5 ;  /* 0x3f0000001f1fc820 */ /* 0x000fe20000400000 */
[----:B------:R-:W-:Y:S01]  /*3850*/  FADD R54, R54, R41 ;  /* 0x0000002936367221 */ /* 0x000fe20000000000 */
[----:B-1----:R-:W-:Y:S01]  /*3860*/  @!P5 FMUL R62, R62, R62 ;  /* 0x0000003e3e3ed220 */ /* 0x002fe20000400000 */
[----:B------:R-:W1:Y:S01]  /*3870*/  MUFU.EX2 R44, R44 ;  /* 0x0000002c002c7308 */ /* 0x000e620000000800 */
[----:B------:R-:W-:Y:S01]  /*3880*/  FSETP.GEU.AND P5, PT, R28, -126, PT ;  /* 0xc2fc00001c00780b */ /* 0x000fe20003fae000 */
[----:B------:R-:W-:Y:S01]  /*3890*/  @!P3 FMUL R30, R30, 0.5 ;  /* 0x3f0000001e1eb820 */ /* 0x000fe20000400000 */
[----:B------:R-:W-:Y:S01]  /*38a0*/  FADD R55, R55, R62 ;  /* 0x0000003e37377221 */ /* 0x000fe20000000000 */
[----:B------:R-:W-:Y:S01]  /*38b0*/  FADD R15, R15, R54 ;  /* 0x000000360f0f7221 */ /* 0x000fe20000000000 */
[----:B------:R-:W-:-:S02]  /*38c0*/  IADD3 R11, R2, 0x12020, RZ ;  /* 0x00012020020b7810 */ /* 0x000fc40007ffe0ff */
[----:B------:R-:W-:Y:S01]  /*38d0*/  @!P2 FMUL R29, R29, 0.5 ;  /* 0x3f0000001d1da820 */ /* 0x000fe20000400000 */
[----:B--2---:R-:W-:Y:S01]  /*38e0*/  @!P1 FMUL R59, R59, R59 ;  /* 0x0000003b3b3b9220 */ /* 0x004fe20000400000 */
[----:B------:R-:W2:Y:S01]  /*38f0*/  MUFU.EX2 R31, R31 ;  /* 0x0000001f001f7308 */ /* 0x000ea20000000800 */
[----:B------:R-:W-:Y:S01]  /*3900*/  FSETP.GEU.AND P1, PT, R23, -126, PT ;  /* 0xc2fc00001700780b */ /* 0x000fe20003f2e000 */
[----:B------:R-:W-:Y:S01]  /*3910*/  FADD R14, R14, R55 ;  /* 0x000000370e0e7221 */ /* 0x000fe20000000000 */
[----:B------:R-:W-:Y:S02]  /*3920*/  FADD R56, R56, R59 ;  /* 0x0000003b38387221 */ /* 0x000fe40000000000 */
[----:B------:R-:W-:Y:S02]  /*3930*/  @!P5 FMUL R28, R28, 0.5 ;  /* 0x3f0000001c1cd820 */ /* 0x000fe40000400000 */
[----:B------:R-:W-:Y:S01]  /*3940*/  FADD R21, R21, R56 ;  /* 0x0000003815157221 */ /* 0x000fe20000000000 */
[----:B-1----:R-:W-:Y:S01]  /*3950*/  @!P6 FMUL R44, R44, R44 ;  /* 0x0000002c2c2ce220 */ /* 0x002fe20000400000 */
[----:B------:R-:W-:Y:S01]  /*3960*/  FSETP.GEU.AND P6, PT, R22, -126, PT ;  /* 0xc2fc00001600780b */ /* 0x000fe20003fce000 */
[----:B------:R-:W1:Y:S04]  /*3970*/  MUFU.EX2 R30, R30 ;  /* 0x0000001e001e7308 */ /* 0x000e680000000800 */
[----:B------:R-:W-:Y:S01]  /*3980*/  @!P1 FMUL R23, R23, 0.5 ;  /* 0x3f00000017179820 */ /* 0x000fe20000400000 */
[----:B--2---:R-:W-:Y:S01]  /*3990*/  @!P4 FMUL R31, R31, R31 ;  /* 0x0000001f1f1fc220 */ /* 0x004fe20000400000 */
[----:B------:R-:W-:-:S02]  /*39a0*/  FSETP.GEU.AND P4, PT, R20, -126, PT ;  /* 0xc2fc00001400780b */ /* 0x000fc40003f8e000 */
[----:B------:R-:W2:Y:S01]  /*39b0*/  MUFU.EX2 R29, R29 ;  /* 0x0000001d001d7308 */ /* 0x000ea20000000800 */
[----:B------:R-:W-:-:S03]  /*39c0*/  FADD R47, R78, R31 ;  /* 0x0000001f4e2f7221 */ /* 0x000fc60000000000 */
[----:B------:R-:W-:Y:S01]  /*39d0*/  @!P6 FMUL R22, R22, 0.5 ;  /* 0x3f0000001616e820 */ /* 0x000fe20000400000 */
[----:B------:R-:W-:-:S03]  /*39e0*/  FADD R47, R50, R47 ;  /* 0x0000002f322f7221 */ /* 0x000fc60000000000 */
[----:B------:R-:W3:Y:S01]  /*39f0*/  MUFU.EX2 R28, R28 ;  /* 0x0000001c001c7308 */ /* 0x000ee20000000800 */
[----:B-1----:R-:W-:Y:S02]  /*3a00*/  @!P3 FMUL R30, R30, R30 ;  /* 0x0000001e1e1eb220 */ /* 0x002fe40000400000 */
[----:B------:R-:W-:-:S05]  /*3a10*/  @!P4 FMUL R20, R20, 0.5 ;  /* 0x3f0000001414c820 */ /* 0x000fca0000400000 */
[----:B------:R-:W1:Y:S01]  /*3a20*/  MUFU.EX2 R23, R23 ;  /* 0x0000001700177308 */ /* 0x000e620000000800 */
[----:B--2---:R-:W-:-:S07]  /*3a30*/  @!P2 FMUL R29, R29, R29 ;  /* 0x0000001d1d1da220 */ /* 0x004fce0000400000 */
[----:B------:R-:W2:Y:S01]  /*3a40*/  MUFU.EX2 R22, R22 ;  /* 0x0000001600167308 */ /* 0x000ea20000000800 */
[----:B---3--:R-:W-:-:S07]  /*3a50*/  @!P5 FMUL R28, R28, R28 ;  /* 0x0000001c1c1cd220 */ /* 0x008fce0000400000 */
[----:B------:R3:W4:Y:S01]  /*3a60*/  MUFU.EX2 R45, R20 ;  /* 0x00000014002d7308 */ /* 0x0007220000000800 */
[----:B-1----:R-:W-:Y:S01]  /*3a70*/  @!P1 FMUL R23, R23, R23 ;  /* 0x0000001717179220 */ /* 0x002fe20000400000 */
[----:B------:R-:W-:Y:S01]  /*3a80*/  ISETP.GE.AND P1, PT, R13, 0x101, PT ;  /* 0x000001010d00780c */ /* 0x000fe20003f26270 */
[----:B------:R-:W-:Y:S02]  /*3a90*/  WARPGROUP.DEPBAR.LE gsb0, 0x0 ;  /* 0x00008000000079c5 */ /* 0x000fe40000010000 */
[----:B------:R-:W-:Y:S01]  /*3aa0*/  F2FP.BF16.F32.PACK_AB R24, R85, R74 ;  /* 0x0000004a5518723e */ /* 0x000fe200000010ff */
[----:B--2---:R-:W-:Y:S01]  /*3ab0*/  @!P6 FMUL R22, R22, R22 ;  /* 0x000000161616e220 */ /* 0x004fe20000400000 */
[----:B------:R-:W-:Y:S01]  /*3ac0*/  F2FP.BF16.F32.PACK_AB R26, R83, R120 ;  /* 0x00000078531a723e */ /* 0x000fe200000010ff */
[----:B---3--:R-:W-:Y:S01]  /*3ad0*/  FADD R20, R71, R44 ;  /* 0x0000002c47147221 */ /* 0x008fe20000000000 */
[----:B------:R-:W-:Y:S02]  /*3ae0*/  F2FP.BF16.F32.PACK_AB R25, R63, R76 ;  /* 0x0000004c3f19723e */ /* 0x000fe400000010ff */
[----:B------:R-:W-:Y:S01]  /*3af0*/  F2FP.BF16.F32.PACK_AB R27, R87, R64 ;  /* 0x00000040571b723e */ /* 0x000fe200000010ff */
[----:B------:R-:W-:Y:S01]  /*3b00*/  FADD R20, R39, R20 ;  /* 0x0000001427147221 */ /* 0x000fe20000000000 */
[----:B----4-:R-:W-:-:S02]  /*3b10*/  @!P4 FMUL R45, R45, R45 ;  /* 0x0000002d2d2dc220 */ /* 0x010fc40000400000 */
[----:B------:R-:W-:-:S06]  /*3b20*/  WARPGROUP.ARRIVE ;  /* 0x00000000000079c5 */ /* 0x000fcc0000000000 */
[----:B------:R-:W-:Y:S01]  /*3b30*/  HGMMA.64x64x16.F32.BF16 R88, R24, gdesc[UR4].tnspB, R88, gsb0 ;  /* 0x40e0000418587df0 */ /* 0x000fe20008001858 */
[----:B------:R-:W-:Y:S01]  /*3b40*/  UIADD3 UR6, UR14, 0x700, URZ ;  /* 0x000007000e067890 */ /* 0x000fe2000fffe03f */
[----:B------:R-:W-:Y:S01]  /*3b50*/  UMOV UR7, 0x40000040 ;  /* 0x4000004000077882 */ /* 0x000fe20000000000 */
[----:B------:R-:W-:Y:S02]  /*3b60*/  WARPGROUP.DEPBAR.LE gsb0, 0x0 ;  /* 0x00008000000079c5 */ /* 0x000fe40000010000 */
[----:B------:R-:W-:Y:S01]  /*3b70*/  F2FP.BF16.F32.PACK_AB R24, R57, R60 ;  /* 0x0000003c3918723e */ /* 0x000fe200000010ff */
[----:B------:R-:W-:Y:S01]  /*3b80*/  FADD R60, R51, R60 ;  /* 0x0000003c333c7221 */ /* 0x000fe20000000000 */
[----:B------:R-:W-:Y:S01]  /*3b90*/  F2FP.BF16.F32.PACK_AB R26, R43, R42 ;  /* 0x0000002a2b1a723e */ /* 0x000fe200000010ff */
[----:B------:R-:W-:Y:S01]  /*3ba0*/  FADD R57, R72, R57 ;  /* 0x0000003948397221 */ /* 0x000fe20000000000 */
[----:B------:R-:W-:Y:S01]  /*3bb0*/  F2FP.BF16.F32.PACK_AB R25, R41, R58 ;  /* 0x0000003a2919723e */ /* 0x000fe200000010ff */
[----:B------:R-:W-:Y:S01]  /*3bc0*/  FADD R37, R37, R60 ;  /* 0x0000003c25257221 */ /* 0x000fe20000000000 */
[----:B------:R-:W-:Y:S01]  /*3bd0*/  F2FP.BF16.F32.PACK_AB R27, R59, R62 ;  /* 0x0000003e3b1b723e */ /* 0x000fe200000010ff */
[----:B------:R-:W-:-:S02]  /*3be0*/  FADD R40, R40, R57 ;  /* 0x0000003928287221 */ /* 0x000fc40000000000 */
[----:B------:R-:W-:Y:S01]  /*3bf0*/  FADD R20, R37, R20 ;  /* 0x0000001425147221 */ /* 0x000fe20000000000 */
[----:B------:R-:W-:Y:S01]  /*3c00*/  WARPGROUP.ARRIVE ;  /* 0x00000000000079c5 */ /* 0x000fe20000000000 */
[----:B------:R-:W-:-:S05]  /*3c10*/  FADD R40, R40, R47 ;  /* 0x0000002f28287221 */ /* 0x000fca0000000000 */
[----:B------:R-:W-:Y:S01]  /*3c20*/  HGMMA.64x64x16.F32.BF16 R88, R24, gdesc[UR4].tnspB, R88, gsb0 ;  /* 0x40e0000418587df0 */ /* 0x000fe20008001858 */
[----:B------:R-:W-:Y:S01]  /*3c30*/  UIADD3 UR6, UR14, 0x780, URZ ;  /* 0x000007800e067890 */ /* 0x000fe2000fffe03f */
[----:B------:R-:W-:Y:S01]  /*3c40*/  UMOV UR7, 0x40000040 ;  /* 0x4000004000077882 */ /* 0x000fe20000000000 */
[----:B------:R-:W-:Y:S02]  /*3c50*/  WARPGROUP.DEPBAR.LE gsb0, 0x0 ;  /* 0x00008000000079c5 */ /* 0x000fe40000010000 */
[----:B------:R-:W-:Y:S02]  /*3c60*/  F2FP.BF16.F32.PACK_AB R24, R31, R44 ;  /* 0x0000002c1f18723e */ /* 0x000fe400000010ff */
[----:B------:R-:W-:Y:S01]  /*3c70*/  F2FP.BF16.F32.PACK_AB R26, R29, R30 ;  /* 0x0000001e1d1a723e */ /* 0x000fe200000010ff */
[----:B------:R-:W-:Y:S01]  /*3c80*/  FADD R30, R65, R30 ;  /* 0x0000001e411e7221 */ /* 0x000fe20000000000 */
[----:B------:R-:W-:Y:S01]  /*3c90*/  F2FP.BF16.F32.PACK_AB R25, R23, R28 ;  /* 0x0000001c1719723e */ /* 0x000fe200000010ff */
[----:B------:R-:W-:Y:S01]  /*3ca0*/  FADD R28, R67, R28 ;  /* 0x0000001c431c7221 */ /* 0x000fe20000000000 */
[----:B------:R-:W-:Y:S01]  /*3cb0*/  F2FP.BF16.F32.PACK_AB R27, R45, R22 ;  /* 0x000000162d1b723e */ /* 0x000fe200000010ff */
[----:B------:R-:W-:Y:S01]  /*3cc0*/  FADD R23, R68, R23 ;  /* 0x0000001744177221 */ /* 0x000fe20000000000 */
[----:B------:R-:W-:Y:S01]  /*3cd0*/  FADD R22, R69, R22 ;  /* 0x0000001645167221 */ /* 0x000fe20000000000 */
[----:B------:R-:W-:Y:S01]  /*3ce0*/  FADD R45, R70, R45 ;  /* 0x0000002d462d7221 */ /* 0x000fe20000000000 */
[----:B------:R-:W-:Y:S01]  /*3cf0*/  WARPGROUP.ARRIVE ;  /* 0x00000000000079c5 */ /* 0x000fe20000000000 */
[----:B------:R-:W-:Y:S01]  /*3d00*/  FADD R29, R66, R29 ;  /* 0x0000001d421d7221 */ /* 0x000fe20000000000 */
[----:B------:R-:W-:Y:S01]  /*3d10*/  FADD R33, R33, R28 ;  /* 0x0000001c21217221 */ /* 0x000fe20000000000 */
[----:B------:R-:W-:Y:S01]  /*3d20*/  FADD R34, R34, R23 ;  /* 0x0000001722227221 */ /* 0x000fe20000000000 */
[----:B------:R-:W-:Y:S01]  /*3d30*/  FADD R35, R35, R22 ;  /* 0x0000001623237221 */ /* 0x000fe20000000000 */
[----:B------:R-:W-:Y:S01]  /*3d40*/  FADD R36, R36, R45 ;  /* 0x0000002d24247221 */ /* 0x000fe20000000000 */
[----:B------:R-:W-:Y:S01]  /*3d50*/  HGMMA.64x64x16.F32.BF16 R88, R24, gdesc[UR4].tnspB, R88, gsb0 ;  /* 0x40e0000418587df0 */ /* 0x000fe20008001858 */
[----:B------:R-:W-:Y:S01]  /*3d60*/  FADD R49, R49, R30 ;  /* 0x0000001e31317221 */ /* 0x000fe20000000000 */
[----:B------:R-:W-:Y:S01]  /*3d70*/  FADD R29, R32, R29 ;  /* 0x0000001d201d7221 */ /* 0x000fe20000000000 */
[----:B------:R-:W-:Y:S01]  /*3d80*/  FADD R12, R12, R33 ;  /* 0x000000210c0c7221 */ /* 0x000fe20000000000 */
[----:B------:R-:W-:Y:S01]  /*3d90*/  FADD R15, R15, R34 ;  /* 0x000000220f0f7221 */ /* 0x000fe20000000000 */
[----:B------:R-:W-:Y:S01]  /*3da0*/  FADD R35, R14, R35 ;  /* 0x000000230e237221 */ /* 0x000fe20000000000 */
[----:B------:R-:W-:Y:S01]  /*3db0*/  FADD R36, R21, R36 ;  /* 0x0000002415247221 */ /* 0x000fe20000000000 */
[----:B------:R-:W-:Y:S01]  /*3dc0*/  FADD R49, R38, R49 ;  /* 0x0000003126317221 */ /* 0x000fe20000000000 */
[----:B------:R-:W-:Y:S01]  /*3dd0*/  FADD R29, R52, R29 ;  /* 0x0000001d341d7221 */ /* 0x000fe20000000000 */
[----:B------:R-:W-:Y:S01]  /*3de0*/  PRMT R22, RZ, 0x654, R11 ;  /* 0x00000654ff167816 */ /* 0x000fe2000000000b */
[----:B------:R-:W-:Y:S01]  /*3df0*/  FADD R12, R12, R35 ;  /* 0x000000230c0c7221 */ /* 0x000fe20000000000 */
[----:B------:R-:W-:Y:S01]  /*3e00*/  FADD R15, R15, R36 ;  /* 0x000000240f0f7221 */ /* 0x000fe20000000000 */
[----:B------:R-:W-:Y:S01]  /*3e10*/  FADD R20, R20, R49 ;  /* 0x0000003114147221 */ /* 0x000fe20000000000 */
[----:B------:R-:W-:-:S02]  /*3e20*/  FADD R29, R40, R29 ;  /* 0x0000001d281d7221 */ /* 0x000fc40000000000 */
[----:B------:R-:W-:Y:S01]  /*3e30*/  FADD R12, R12, R15 ;  /* 0x0000000f0c0c7221 */ /* 0x000fe20000000000 */
[----:B------:R-:W-:Y:S01]  /*3e40*/  MOV R15, 0x2 ;  /* 0x00000002000f7802 */ /* 0x000fe20000000f00 */
[----:B------:R-:W-:Y:S01]  /*3e50*/  FADD R13, R20, R29 ;  /* 0x0000001d140d7221 */ /* 0x000fe20000000000 */
[----:B------:R-:W-:Y:S02]  /*3e60*/  WARPGROUP.DEPBAR.LE gsb0, 0x0 ;  /* 0x00008000000079c5 */ /* 0x000fe40000010000 */
[----:B------:R1:W-:Y:S01]  /*3e70*/  SYNCS.ARRIVE.TRANS64.RED.A1T0 RZ, [R22+URZ], RZ ;  /* 0x000000ff16ff79a7 */ /* 0x0003e2000810043f */
[----:B------:R-:W-:Y:S05]  /*3e80*/  @!P1 BRA `(.L_x_24) ;  /* 0x0000002c00589947 */ /* 0x000fea0003800000 */
[----:B------:R-:W-:Y:S01]  /*3e90*/  IMAD.MOV.U32 R23, RZ, RZ, R19 ;  /* 0x000000ffff177224 */ /* 0x000fe200078e0013 */
[----:B------:R-:W-:Y:S01]  /*3ea0*/  MOV R21, R18 ;  /* 0x0000001200157202 */ /* 0x000fe20000000f00 */
[----:B------:R-:W-:Y:S01]  /*3eb0*/  IMAD.MOV.U32 R15, RZ, RZ, 0x2 ;  /* 0x00000002ff0f7424 */ /* 0x000fe200078e00ff */
[----:B------:R-:W-:Y:S01]  /*3ec0*/  MOV R6, 0x1 ;  /* 0x0000000100067802 */ /* 0x000fe20000000f00 */
[----:B------:R-:W-:Y:S01]  /*3ed0*/  IMAD.MOV.U32 R3, RZ, RZ, RZ ;  /* 0x000000ffff037224 */ /* 0x000fe200078e00ff */
[----:B------:R-:W-:Y:S01]  /*3ee0*/  ULDC.64 UR30, c[0x0][0x198] ;  /* 0x00006600001e7ab9 */ /* 0x000fe20000000a00 */
[----:B------:R-:W-:-:S05]  /*3ef0*/  ULDC UR38, c[0x0][0x604] ;  /* 0x0001810000267ab9 */ /* 0x000fca0000000800 */
.L_x_36:
[----:B------:R-:W-:Y:S01]  /*3f00*/  LEA R19, R15, R2, 0x3 ;  /* 0x000000020f137211 */ /* 0x000fe200078e18ff */
[----:B------:R-:W-:Y:S05]  /*3f10*/  YIELD ;  /* 0x0000000000007946 */ /* 0x000fea0003800000 */
[----:B------:R-:W-:Y:S02]  /*3f20*/  SHF.L.U32 R14, R3, 0x1f, RZ ;  /* 0x0000001f030e7819 */ /* 0x000fe400000006ff */
[C---:B------:R-:W-:Y:S01]  /*3f30*/  ISETP.GT.AND P1, PT, R17.reuse, 0x2, PT ;  /* 0x000000021100780c */ /* 0x040fe20003f24270 */
[----:B------:R-:W-:Y:S01]  /*3f40*/  VIADD R17, R17, 0xffffffff ;  /* 0xffffffff11117836 */ /* 0x000fe20000000000 */
[----:B------:R-:W2:Y:S02]  /*3f50*/  SYNCS.PHASECHK.TRANS64.TRYWAIT P2, [R19+URZ+0x12000], R14 ;  /* 0x0120000e130075a7 */ /* 0x000ea4000804017f */
[----:B-12---:R-:W-:Y:S09]  /*3f60*/  @!P2 BRA `(.L_x_25) ;  /* 0x000000780020a947 */ /* 0x006ff20003800000 */
.L_x_80:
[----:B------:R-:W-:Y:S05]  /*3f70*/  WARPSYNC.ALL ;  /* 0x0000000000007948 */ /* 0x000fea0003800000 */
[----:B------:R-:W-:Y:S01]  /*3f80*/  R2UR UR26, R15 ;  /* 0x000000000f1a72ca */ /* 0x000fe200000e0000 */
[----:B------:R-:W-:Y:S01]  /*3f90*/  WARPGROUP.ARRIVE ;  /* 0x00000000000079c5 */ /* 0x000fe20000000000 */
[----:B------:R-:W-:Y:S01]  /*3fa0*/  UMOV UR27, 0x40000040 ;  /* 0x40000040001b7882 */ /* 0x000fe20000000000 */
[----:B------:R-:W-:Y:S01]  /*3fb0*/  UMOV UR7, 0x40000040 ;  /* 0x4000004000077882 */ /* 0x000fe20000000000 */
[----:B------:R-:W-:Y:S01]  /*3fc0*/  UMOV UR19, 0x40000040 ;  /* 0x4000004000137882 */ /* 0x000fe20000000000 */
[----:B------:R-:W-:Y:S01]  /*3fd0*/  UMOV UR23, 0x40000040 ;  /* 0x4000004000177882 */ /* 0x000fe20000000000 */
[----:B------:R-:W-:-:S07]  /*3fe0*/  ISETP.NE.AND P2, PT, R9, RZ, PT ;  /* 0x000000ff0900720c */ /* 0x000fce0003f45270 */
[----:B------:R-:W-:-:S04]  /*3ff0*/  ULEA UR26, UR26, UR28, 0xa ;  /* 0x0000001c1a1a7291 */ /* 0x000fc8000f8e503f */
[----:B------:R-:W-:Y:S02]  /*4000*/  UIADD3 UR6, UR26, 0x2, URZ ;  /* 0x000000021a067890 */ /* 0x000fe4000fffe03f */
[----:B------:R-:W-:Y:S02]  /*4010*/  UIADD3 UR18, UR26, 0x4, URZ ;  /* 0x000000041a127890 */ /* 0x000fe4000fffe03f */
[----:B------:R-:W-:Y:S02]  /*4020*/  UIADD3 UR22, UR26, 0x6, URZ ;  /* 0x000000061a167890 */ /* 0x000fe4000fffe03f */
[----:B------:R-:W-:Y:S03]  /*4030*/  HGMMA.64x128x16.F32.BF16 R24, gdesc[UR24], RZ, !UPT, gsb0 ;  /* 0x01e00000181879f0 */ /* 0x000fe6000c0018ff */
[----:B------:R-:W-:Y:S02]  /*4040*/  WARPGROUP.DEPBAR.LE gsb0, 0x0 ;  /* 0x00008000000079c5 */ /* 0x000fe40000010000 */
[----:B------:R-:W-:-:S07]  /*4050*/  WARPGROUP.ARRIVE ;  /* 0x00000000000079c5 */ /* 0x000fce0000000000 */
[----:B------:R-:W-:Y:S03]  /*4060*/  HGMMA.64x128x16.F32.BF16 R24, gdesc[UR4], R24, gsb0 ;  /* 0x01e00000041879f0 */ /* 0x000fe60008001818 */
[----:B------:R-:W-:Y:S02]  /*4070*/  WARPGROUP.DEPBAR.LE gsb0, 0x0 ;  /* 0x00008000000079c5 */ /* 0x000fe40000010000 */
[----:B------:R-:W-:-:S07]  /*4080*/  WARPGROUP.ARRIVE ;  /* 0x00000000000079c5 */ /* 0x000fce0000000000 */
[----:B------:R-:W-:Y:S03]  /*4090*/  HGMMA.64x128x16.F32.BF16 R24, gdesc[UR16], R24, gsb0 ;  /* 0x01e00000101879f0 */ /* 0x000fe60008001818 */
[----:B------:R-:W-:Y:S02]  /*40a0*/  WARPGROUP.DEPBAR.LE gsb0, 0x0 ;  /* 0x00008000000079c5 */ /* 0x000fe40000010000 */
[----:B------:R-:W-:-:S07]  /*40b0*/  WARPGROUP.ARRIVE ;  /* 0x00000000000079c5 */ /* 0x000fce0000000000 */
[----:B------:R-:W-:Y:S03]  /*40c0*/  HGMMA.64x128x16.F32.BF16 R24, gdesc[UR20], R24, gsb0 ;  /* 0x01e00000141879f0 */ /* 0x000fe60008001818 */
[----:B------:R-:W-:Y:S02]  /*40d0*/  WARPGROUP.DEPBAR.LE gsb0, 0x0 ;  /* 0x00008000000079c5 */ /* 0x000fe40000010000 */
[----:B------:R-:W-:Y:S05]  /*40e0*/  @P2 BRA `(.L_x_26) ;  /* 0x0000000000842947 */ /* 0x000fea0003800000 */
[----:B------:R-:W-:-:S13]  /*40f0*/  ISETP.LT.OR P3, PT, R7, 0x1, !P0 ;  /* 0x000000010700780c */ /* 0x000fda0004761670 */
[----:B------:R-:W-:Y:S05]  /*4100*/  @P3 BRA `(.L_x_27) ;  /* 0x0000000000783947 */ /* 0x000fea0003800000 */
[----:B--2---:R-:W-:Y:S02]  /*4110*/  LEA R14, R5, R2, 0x3 ;  /* 0x00000002050e7211 */ /* 0x004fe400078e18ff */
[----:B------:R-:W-:Y:S02]  /*4120*/  SHF.L.U32 R19, R4, 0x1f, RZ ;  /* 0x0000001f04137819 */ /* 0x000fe400000006ff */
[----:B------:R-:W-:Y:S02]  /*4130*/  ISETP.NE.AND P4, PT, R0, RZ, PT ;  /* 0x000000ff0000720c */ /* 0x000fe40003f85270 */
[----:B------:R-:W2:Y:S02]  /*4140*/  SYNCS.PHASECHK.TRANS64.TRYWAIT P3, [R14+URZ+0x12020], R19 ;  /* 0x012020130e0075a7 */ /* 0x000ea4000806017f */
[----:B--2---:R-:W-:Y:S09]  /*4150*/  @!P3 BRA `(.L_x_28) ;  /* 0x0000007400b8b947 */ /* 0x004ff20003800000 */
.L_x_81:
[----:B------:R-:W-:Y:S05]  /*4160*/  @P4 BRA `(.L_x_29) ;  /* 0x0000000000144947 */ /* 0x000fea0003800000 */
[----:B------:R-:W-:Y:S01]  /*4170*/  LOP3.LUT P3, RZ, R16, 0x1f, RZ, 0xc0, !PT ;  /* 0x0000001f10ff7812 */ /* 0x000fe2000786c0ff */
[----:B--2---:R-:W-:-:S04]  /*4180*/  IMAD.MOV.U32 R19, RZ, RZ, 0x4000 ;  /* 0x00004000ff137424 */ /* 0x004fc800078e00ff */
[----:B------:R3:W-:Y:S08]  /*4190*/  SYNCS.ARRIVE.TRANS64 RZ, [R14+URZ+0x12000], R19 ;  /* 0x012000130eff79a7 */ /* 0x0007f0000800003f */
[----:B------:R-:W-:Y:S05]  /*41a0*/  @!P3 BRA `(.L_x_29) ;  /* 0x000000000004b947 */ /* 0x000fea0003800000 */
[----:B------:R-:W-:Y:S01]  /*41b0*/  BPT.TRAP 0x1 ;  /* 0x000000040000795c */ /* 0x000fe20000300000 */
.L_x_29:
[C---:B------:R-:W-:Y:S01]  /*41c0*/  LEA R18, R5.reuse, R2, 0xe ;  /* 0x0000000205127211 */ /* 0x040fe200078e70ff */
[----:B------:R-:W-:Y:S01]  /*41d0*/  UIADD3 UR6, UP0, UR30, 0x1f0, URZ ;  /* 0x000001f01e067890 */ /* 0x000fe2000ff1e03f */
[----:B------:R-:W-:Y:S01]  /*41e0*/  R2UR UR35, R8 ;  /* 0x00000000082372ca */ /* 0x000fe200000e0000 */
[----:B------:R-:W-:Y:S01]  /*41f0*/  UMOV UR8, 0x0 ;  /* 0x0000000000087882 */ /* 0x000fe20000000000 */
[----:B------:R-:W-:Y:S01]  /*4200*/  R2UR UR33, R14 ;  /* 0x000000000e2172ca */ /* 0x000fe200000e0000 */
[----:B------:R-:W-:Y:S01]  /*4210*/  UIADD3.X UR7, URZ, UR31, URZ, UP0, !UPT ;  /* 0x0000001f3f077290 */ /* 0x000fe200087fe43f */
[----:B------:R-:W-:Y:S01]  /*4220*/  R2UR UR32, R18 ;  /* 0x00000000122072ca */ /* 0x000fe200000e0000 */
[----:B------:R-:W-:Y:S01]  /*4230*/  UMOV UR9, 0x10000000 ;  /* 0x1000000000097882 */ /* 0x000fe20000000000 */
[----:B------:R-:W-:Y:S01]  /*4240*/  UMOV UR34, URZ ;  /* 0x0000003f00227c82 */ /* 0x000fe20008000000 */
[----:B------:R-:W-:-:S05]  /*4250*/  VIADD R5, R5, 0x1 ;  /* 0x0000000105057836 */ /* 0x000fca0000000000 */
[C---:B------:R-:W-:Y:S01]  /*4260*/  ISETP.NE.AND P3, PT, R5.reuse, 0x4, PT ;  /* 0x000000040500780c */ /* 0x040fe20003f65270 */
[----:B------:R-:W-:Y:S02]  /*4270*/  USHF.L.U32 UR35, UR35, 0x7, URZ ;  /* 0x0000000723237899 */ /* 0x000fe4000800063f */
[----:B------:R-:W-:Y:S01]  /*4280*/  UIADD3 UR33, UR33, 0x12000, URZ ;  /* 0x0001200021217890 */ /* 0x000fe2000fffe03f */
[----:B--23--:R-:W-:Y:S01]  /*4290*/  SEL R19, RZ, 0x1, P3 ;  /* 0x00000001ff137807 */ /* 0x00cfe20001800000 */
[----:B------:R-:W-:Y:S01]  /*42a0*/  UIADD3 UR32, UR32, 0x2000, URZ ;  /* 0x0000200020207890 */ /* 0x000fe2000fffe03f */
[----:B------:R-:W-:Y:S02]  /*42b0*/  SEL R5, R5, RZ, P3 ;  /* 0x000000ff05057207 */ /* 0x000fe40001800000 */
[----:B------:R-:W-:-:S06]  /*42c0*/  LOP3.LUT R4, R4, R19, RZ, 0x3c, !PT ;  /* 0x0000001304047212 */ /* 0x000fcc00078e3cff */
[----:B------:R3:W-:Y:S02]  /*42d0*/  UTMALDG.4D [UR32], [UR6], desc[UR8] ;  /* 0x00000820060075b4 */ /* 0x0007e40008019000 */
[----:B---3--:R-:W-:Y:S01]  /*42e0*/  NOP ;  /* 0x0000000000007918 */ /* 0x008fe20000000000 */
.L_x_27:
[----:B------:R-:W-:-:S07]  /*42f0*/  IADD3 R7, R7, -0x1, RZ ;  /* 0xffffffff07077810 */ /* 0x000fce0007ffe0ff */
.L_x_26:
[----:B------:R-:W-:Y:S01]  /*4300*/  VIADD R15, R15, 0x1 ;  /* 0x000000010f0f7836 */ /* 0x000fe20000000000 */
[----:B------:R-:W-:Y:S05]  /*4310*/  WARPSYNC.ALL ;  /* 0x0000000000007948 */ /* 0x000fea0003800000 */
[----:B------:R-:W-:-:S04]  /*4320*/  ISETP.NE.AND P3, PT, R15, 0x4, PT ;  /* 0x000000040f00780c */ /* 0x000fc80003f65270 */
[----:B--2---:R-:W-:Y:S02]  /*4330*/  SEL R14, RZ, 0x1, P3 ;  /* 0x00000001ff0e7807 */ /* 0x004fe40001800000 */
[----:B------:R-:W-:Y:S02]  /*4340*/  SEL R15, R15, RZ, P3 ;  /* 0x000000ff0f0f7207 */ /* 0x000fe40001800000 */
[----:B------:R-:W-:Y:S02]  /*4350*/  LOP3.LUT R3, R3, R14, RZ, 0x3c, !PT ;  /* 0x0000000e03037212 */ /* 0x000fe400078e3cff */
[----:B------:R-:W-:Y:S01]  /*4360*/  FMNMX R14, R24, R23, !PT ;  /* 0x00000017180e7209 */ /* 0x000fe20007800000 */
[----:B------:R-:W-:Y:S01]  /*4370*/  IMAD R120, R15, 0x8, R2 ;  /* 0x000000080f787824 */ /* 0x000fe200078e0202 */
[----:B------:R-:W-:Y:S02]  /*4380*/  FMNMX R18, R26, R21, !PT ;  /* 0x000000151a127209 */ /* 0x000fe40007800000 */
[----:B------:R-:W-:-:S02]  /*4390*/  FMNMX R19, R25, R14, !PT ;  /* 0x0000000e19137209 */ /* 0x000fc40007800000 */
[----:B------:R-:W-:Y:S02]  /*43a0*/  FMNMX R121, R27, R18, !PT ;  /* 0x000000121b797209 */ /* 0x000fe40007800000 */
[----:B------:R-:W-:Y:S02]  /*43b0*/  FMNMX R14, R28, R19, !PT ;  /* 0x000000131c0e7209 */ /* 0x000fe40007800000 */
[----:B------:R-:W-:Y:S02]  /*43c0*/  FMNMX R18, R30, R121, !PT ;  /* 0x000000791e127209 */ /* 0x000fe40007800000 */
[----:B------:R-:W-:Y:S02]  /*43d0*/  FMNMX R19, R29, R14, !PT ;  /* 0x0000000e1d137209 */ /* 0x000fe40007800000 */
        /* <DEDUP_REMOVED lines=47> */
[----:B------:R-:W-:-:S04]  /*46d0*/  FMNMX R19, R77, R14, !PT ;  /* 0x0000000e4d137209 */ /* 0x000fc80007800000 */
[----:B------:R-:W-:-:S04]  /*46e0*/  FMNMX R14, R80, R19, !PT ;  /* 0x00000013500e7209 */ /* 0x000fc80007800000 */
[----:B------:R-:W-:-:S04]  /*46f0*/  FMNMX R19, R81, R14, !PT ;  /* 0x0000000e51137209 */ /* 0x000fc80007800000 */
[----:B------:R-:W-:Y:S02]  /*4700*/  FMNMX R14, R84, R19, !PT ;  /* 0x00000013540e7209 */ /* 0x000fe40007800000 */
[----:B------:R-:W-:Y:S02]  /*4710*/  FMNMX R19, R79, R18, !PT ;  /* 0x000000124f137209 */ /* 0x000fe40007800000 */
[----:B------:R-:W-:Y:S02]  /*4720*/  FMNMX R14, R85, R14, !PT ;  /* 0x0000000e550e7209 */ /* 0x000fe40007800000 */
[----:B------:R-:W-:-:S03]  /*4730*/  FMNMX R18, R82, R19, !PT ;  /* 0x0000001352127209 */ /* 0x000fc60007800000 */
[----:B------:R-:W2:Y:S01]  /*4740*/  SHFL.BFLY PT, R121, R14, 0x1, 0x1f ;  /* 0x0c201f000e797f89 */ /* 0x000ea200000e0000 */
[----:B------:R-:W-:-:S04]  /*4750*/  FMNMX R19, R83, R18, !PT ;  /* 0x0000001253137209 */ /* 0x000fc80007800000 */
[----:B------:R-:W-:-:S04]  /*4760*/  FMNMX R18, R86, R19, !PT ;  /* 0x0000001356127209 */ /* 0x000fc80007800000 */
[----:B-1----:R-:W-:-:S05]  /*4770*/  FMNMX R22, R87, R18, !PT ;  /* 0x0000001257167209 */ /* 0x002fca0007800000 */
[----:B------:R-:W1:Y:S01]  /*4780*/  SHFL.BFLY PT, R19, R22, 0x1, 0x1f ;  /* 0x0c201f0016137f89 */ /* 0x000e6200000e0000 */
[----:B--2---:R-:W-:Y:S02]  /*4790*/  FMNMX R122, R14, R121, !PT ;  /* 0x000000790e7a7209 */ /* 0x004fe40007800000 */
[----:B------:R-:W-:-:S03]  /*47a0*/  LEA R14, R6, R11, 0x3 ;  /* 0x0000000b060e7211 */ /* 0x000fc600078e18ff */
[----:B------:R-:W2:Y:S01]  /*47b0*/  SHFL.BFLY PT, R121, R122, 0x2, 0x1f ;  /* 0x0c401f007a797f89 */ /* 0x000ea200000e0000 */
[----:B------:R-:W-:-:S04]  /*47c0*/  PRMT R14, RZ, 0x654, R14 ;  /* 0x00000654ff0e7816 */ /* 0x000fc8000000000e */
[----:B------:R3:W-:Y:S01]  /*47d0*/  SYNCS.ARRIVE.TRANS64.RED.A1T0 RZ, [R14+URZ], RZ ;  /* 0x000000ff0eff79a7 */ /* 0x0007e2000810043f */
[----:B-1----:R-:W-:-:S05]  /*47e0*/  FMNMX R18, R22, R19, !PT ;  /* 0x0000001316127209 */ /* 0x002fca0007800000 */
[----:B------:R-:W1:Y:S01]  /*47f0*/  SHFL.BFLY PT, R123, R18, 0x2, 0x1f ;  /* 0x0c401f00127b7f89 */ /* 0x000e6200000e0000 */
[----:B--2---:R-:W-:Y:S02]  /*4800*/  FMNMX R19, R122, R121, !PT ;  /* 0x000000797a137209 */ /* 0x004fe40007800000 */
[----:B------:R-:W-:Y:S02]  /*4810*/  SHF.L.U32 R121, R3, 0x1f, RZ ;  /* 0x0000001f03797819 */ /* 0x000fe400000006ff */
[C---:B------:R-:W-:Y:S02]  /*4820*/  FSETP.NEU.AND P3, PT, R19.reuse, -INF , PT ;  /* 0xff8000001300780b */ /* 0x040fe40003f6d000 */
[----:B------:R-:W2:Y:S02]  /*4830*/  SYNCS.PHASECHK.TRANS64.TRYWAIT P4, [R120+URZ+0x12000], R121 ;  /* 0x01200079780075a7 */ /* 0x000ea4000808017f */
[----:B------:R-:W-:-:S05]  /*4840*/  FSEL R20, R19, RZ, P3 ;  /* 0x000000ff13147208 */ /* 0x000fca0001800000 */
[----:B------:R-:W-:Y:S01]  /*4850*/  FADD R22, -R20, R23 ;  /* 0x0000001714167221 */ /* 0x000fe20000000100 */
[----:B-1----:R-:W-:-:S03]  /*4860*/  FMNMX R18, R18, R123, !PT ;  /* 0x0000007b12127209 */ /* 0x002fc60007800000 */
[----:B------:R-:W-:Y:S01]  /*4870*/  FMUL R22, R22, UR38 ;  /* 0x0000002616167c20 */ /* 0x000fe20008400000 */
[----:B------:R-:W-:-:S04]  /*4880*/  FSETP.NEU.AND P3, PT, R18, -INF , PT ;  /* 0xff8000001200780b */ /* 0x000fc80003f6d000 */
[----:B------:R-:W-:Y:S02]  /*4890*/  FSETP.GEU.AND P5, PT, R22, -126, PT ;  /* 0xc2fc00001600780b */ /* 0x000fe40003fae000 */
[----:B---3--:R-:W-:-:S05]  /*48a0*/  FSEL R14, R18, RZ, P3 ;  /* 0x000000ff120e7208 */ /* 0x008fca0001800000 */
[C---:B------:R-:W-:Y:S01]  /*48b0*/  FADD R21, -R14.reuse, R21 ;  /* 0x000000150e157221 */ /* 0x040fe20000000100 */
[----:B------:R-:W-:-:S03]  /*48c0*/  FMUL R14, R14, UR38 ;  /* 0x000000260e0e7c20 */ /* 0x000fc60008400000 */
[----:B------:R-:W-:Y:S01]  /*48d0*/  FMUL R122, R21, UR38 ;  /* 0x00000026157a7c20 */ /* 0x000fe20008400000 */
[--C-:B------:R-:W-:Y:S01]  /*48e0*/  FFMA R23, R26, UR38, -R14.reuse ;  /* 0x000000261a177c23 */ /* 0x100fe2000800080e */
[----:B------:R-:W-:Y:S01]  /*48f0*/  @!P5 FMUL R22, R22, 0.5 ;  /* 0x3f0000001616d820 */ /* 0x000fe20000400000 */
[----:B------:R-:W-:Y:S02]  /*4900*/  FFMA R21, R27, UR38, -R14 ;  /* 0x000000261b157c23 */ /* 0x000fe4000800080e */
[----:B------:R-:W-:Y:S02]  /*4910*/  FSETP.GEU.AND P6, PT, R122, -126, PT ;  /* 0xc2fc00007a00780b */ /* 0x000fe40003fce000 */
[----:B------:R-:W-:Y:S01]  /*4920*/  FSETP.GEU.AND P3, PT, R23, -126, PT ;  /* 0xc2fc00001700780b */ /* 0x000fe20003f6e000 */
[----:B------:R-:W1:Y:S01]  /*4930*/  MUFU.EX2 R22, R22 ;  /* 0x0000001600167308 */ /* 0x000e620000000800 */
[----:B--2---:R-:W-:Y:S11]  /*4940*/  @!P4 BRA `(.L_x_30) ;  /* 0x0000006c00d0c947 */ /* 0x004ff60003800000 */
.L_x_82:
[----:B------:R-:W-:Y:S01]  /*4950*/  @!P6 FMUL R122, R122, 0.5 ;  /* 0x3f0000007a7ae820 */ /* 0x000fe20000400000 */
[--C-:B------:R-:W-:Y:S01]  /*4960*/  FFMA R27, R30, UR38, -R14.reuse ;  /* 0x000000261e1b7c23 */ /* 0x100fe2000800080e */
[----:B-1----:R-:W-:Y:S01]  /*4970*/  @!P5 FMUL R22, R22, R22 ;  /* 0x000000161616d220 */ /* 0x002fe20000400000 */
[----:B------:R-:W-:Y:S01]  /*4980*/  @!P3 FMUL R23, R23, 0.5 ;  /* 0x3f0000001717b820 */ /* 0x000fe20000400000 */
[----:B------:R-:W1:Y:S01]  /*4990*/  MUFU.EX2 R30, R122 ;  /* 0x0000007a001e7308 */ /* 0x000e620000000800 */
[--C-:B------:R-:W-:Y:S01]  /*49a0*/  FFMA R123, R31, UR38, -R14.reuse ;  /* 0x000000261f7b7c23 */ /* 0x100fe2000800080e */
[----:B------:R-:W-:Y:S01]  /*49b0*/  FSETP.GEU.AND P5, PT, R27, -126, PT ;  /* 0xc2fc00001b00780b */ /* 0x000fe20003fae000 */
[----:B------:R-:W-:Y:S01]  /*49c0*/  FMUL R20, R20, UR38 ;  /* 0x0000002614147c20 */ /* 0x000fe20008400000 */
[----:B------:R-:W-:Y:S01]  /*49d0*/  FSETP.GEU.AND P4, PT, R21, -126, PT ;  /* 0xc2fc00001500780b */ /* 0x000fe20003f8e000 */
[----:B------:R-:W-:Y:S01]  /*49e0*/  FFMA R124, R35, UR38, -R14 ;  /* 0x00000026237c7c23 */ /* 0x000fe2000800080e */
[----:B------:R-:W-:Y:S01]  /*49f0*/  R2UR UR6, R15 ;  /* 0x000000000f0672ca */ /* 0x000fe200000e0000 */
[--C-:B------:R-:W-:Y:S01]  /*4a00*/  FFMA R24, R24, UR38, -R20.reuse ;  /* 0x0000002618187c23 */ /* 0x100fe20008000814 */
[----:B------:R-:W3:Y:S01]  /*4a10*/  MUFU.EX2 R23, R23 ;  /* 0x0000001700177308 */ /* 0x000ee20000000800 */
[--C-:B------:R-:W-:Y:S01]  /*4a20*/  FFMA R26, R28, UR38, -R20.reuse ;  /* 0x000000261c1a7c23 */ /* 0x100fe20008000814 */
[--C-:B------:R-:W-:Y:S01]  /*4a30*/  FFMA R25, R25, UR38, -R20.reuse ;  /* 0x0000002619197c23 */ /* 0x100fe20008000814 */
[----:B------:R-:W-:Y:S01]  /*4a40*/  FFMA R29, R29, UR38, -R20 ;  /* 0x000000261d1d7c23 */ /* 0x000fe20008000814 */
[-C--:B------:R-:W-:Y:S01]  /*4a50*/  FMUL R88, R88, R22.reuse ;  /* 0x0000001658587220 */ /* 0x080fe20000400000 */
[-C--:B------:R-:W-:Y:S01]  /*4a60*/  FMUL R89, R89, R22.reuse ;  /* 0x0000001659597220 */ /* 0x080fe20000400000 */
[-C--:B------:R-:W-:Y:S01]  /*4a70*/  FMUL R92, R92, R22.reuse ;  /* 0x000000165c5c7220 */ /* 0x080fe20000400000 */
[----:B------:R-:W-:Y:S01]  /*4a80*/  @!P5 FMUL R27, R27, 0.5 ;  /* 0x3f0000001b1bd820 */ /* 0x000fe20000400000 */
[----:B------:R-:W-:Y:S01]  /*4a90*/  FMUL R93, R93, R22 ;  /* 0x000000165d5d7220 */ /* 0x000fe20000400000 */
[----:B-1----:R-:W-:Y:S01]  /*4aa0*/  @!P6 FMUL R30, R30, R30 ;  /* 0x0000001e1e1ee220 */ /* 0x002fe20000400000 */
[----:B------:R-:W-:Y:S01]  /*4ab0*/  FSETP.GEU.AND P6, PT, R123, -126, PT ;  /* 0xc2fc00007b00780b */ /* 0x000fe20003fce000 */
[----:B------:R1:W4:Y:S01]  /*4ac0*/  MUFU.EX2 R31, R27 ;  /* 0x0000001b001f7308 */ /* 0x0003220000000800 */
[----:B------:R-:W-:Y:S01]  /*4ad0*/  @!P4 FMUL R21, R21, 0.5 ;  /* 0x3f0000001515c820 */ /* 0x000fe20000400000 */
[-C--:B------:R-:W-:Y:S01]  /*4ae0*/  FMUL R96, R96, R22.reuse ;  /* 0x0000001660607220 */ /* 0x080fe20000400000 */
[-C--:B------:R-:W-:Y:S01]  /*4af0*/  FMUL R97, R97, R22.reuse ;  /* 0x0000001661617220 */ /* 0x080fe20000400000 */
[-C--:B------:R-:W-:Y:S01]  /*4b00*/  FMUL R100, R100, R22.reuse ;  /* 0x0000001664647220 */ /* 0x080fe20000400000 */
[-C--:B------:R-:W-:Y:S01]  /*4b10*/  FMUL R101, R101, R22.reuse ;  /* 0x0000001665657220 */ /* 0x080fe20000400000 */
[----:B---3--:R-:W-:Y:S01]  /*4b20*/  @!P3 FMUL R23, R23, R23 ;  /* 0x000000171717b220 */ /* 0x008fe20000400000 */
[----:B------:R-:W-:Y:S01]  /*4b30*/  FSETP.GEU.AND P3, PT, R24, -126, PT ;  /* 0xc2fc00001800780b */ /* 0x000fe20003f6e000 */
[----:B------:R-:W3:Y:S01]  /*4b40*/  MUFU.EX2 R21, R21 ;  /* 0x0000001500157308 */ /* 0x000ee20000000800 */
[--C-:B-1----:R-:W-:Y:S01]  /*4b50*/  FFMA R27, R34, UR38, -R14.reuse ;  /* 0x00000026221b7c23 */ /* 0x102fe2000800080e */
[-C--:B------:R-:W-:Y:S01]  /*4b60*/  FMUL R104, R104, R22.reuse ;  /* 0x0000001668687220 */ /* 0x080fe20000400000 */
[-C--:B------:R-:W-:Y:S01]  /*4b70*/  FMUL R105, R105, R22.reuse ;  /* 0x0000001669697220 */ /* 0x080fe20000400000 */
[----:B------:R-:W-:Y:S01]  /*4b80*/  @!P6 FMUL R123, R123, 0.5 ;  /* 0x3f0000007b7be820 */ /* 0x000fe20000400000 */
[-C--:B------:R-:W-:Y:S01]  /*4b90*/  FMUL R108, R108, R22.reuse ;  /* 0x000000166c6c7220 */ /* 0x080fe20000400000 */
[-C--:B------:R-:W-:Y:S01]  /*4ba0*/  FMUL R109, R109, R22.reuse ;  /* 0x000000166d6d7220 */ /* 0x080fe20000400000 */
[-C--:B------:R-:W-:Y:S01]  /*4bb0*/  FMUL R112, R112, R22.reuse ;  /* 0x0000001670707220 */ /* 0x080fe20000400000 */
[----:B------:R-:W1:Y:S01]  /*4bc0*/  MUFU.EX2 R28, R123 ;  /* 0x0000007b001c7308 */ /* 0x000e620000000800 */
[----:B----4-:R-:W-:Y:S01]  /*4bd0*/  @!P5 FMUL R31, R31, R31 ;  /* 0x0000001f1f1fd220 */ /* 0x010fe20000400000 */
[----:B------:R-:W-:Y:S01]  /*4be0*/  FSETP.GEU.AND P5, PT, R26, -126, PT ;  /* 0xc2fc00001a00780b */ /* 0x000fe20003fae000 */
[-C--:B------:R-:W-:Y:S01]  /*4bf0*/  FMUL R113, R113, R22.reuse ;  /* 0x0000001671717220 */ /* 0x080fe20000400000 */
[----:B------:R-:W-:Y:S01]  /*4c00*/  @!P3 FMUL R24, R24, 0.5 ;  /* 0x3f0000001818b820 */ /* 0x000fe20000400000 */
[-C--:B------:R-:W-:Y:S01]  /*4c10*/  FMUL R116, R116, R22.reuse ;  /* 0x0000001674747220 */ /* 0x080fe20000400000 */
[----:B------:R-:W-:Y:S01]  /*4c20*/  FMUL R117, R117, R22 ;  /* 0x0000001675757220 */ /* 0x000fe20000400000 */
[-C--:B------:R-:W-:Y:S01]  /*4c30*/  FMUL R90, R90, R30.reuse ;  /* 0x0000001e5a5a7220 */ /* 0x080fe20000400000 */
[----:B--2---:R2:W4:Y:S01]  /*4c40*/  MUFU.EX2 R121, R24 ;  /* 0x0000001800797308 */ /* 0x0045220000000800 */
[----:B---3--:R-:W-:Y:S01]  /*4c50*/  @!P4 FMUL R21, R21, R21 ;  /* 0x000000151515c220 */ /* 0x008fe20000400000 */
[----:B------:R-:W-:Y:S01]  /*4c60*/  FSETP.GEU.AND P4, PT, R25, -126, PT ;  /* 0xc2fc00001900780b */ /* 0x000fe20003f8e000 */
[-C--:B------:R-:W-:Y:S01]  /*4c70*/  FMUL R91, R91, R30.reuse ;  /* 0x0000001e5b5b7220 */ /* 0x080fe20000400000 */
[-C--:B------:R-:W-:Y:S01]  /*4c80*/  FMUL R94, R94, R30.reuse ;  /* 0x0000001e5e5e7220 */ /* 0x080fe20000400000 */
[-C--:B------:R-:W-:Y:S01]  /*4c90*/  FMUL R95, R95, R30.reuse ;  /* 0x0000001e5f5f7220 */ /* 0x080fe20000400000 */
[-C--:B------:R-:W-:Y:S01]  /*4ca0*/  FMUL R98, R98, R30.reuse ;  /* 0x0000001e62627220 */ /* 0x080fe20000400000 */
[----:B------:R-:W-:Y:S01]  /*4cb0*/  @!P5 FMUL R26, R26, 0.5 ;  /* 0x3f0000001a1ad820 */ /* 0x000fe20000400000 */
[----:B------:R-:W-:Y:S01]  /*4cc0*/  FMUL R99, R99, R30 ;  /* 0x0000001e63637220 */ /* 0x000fe20000400000 */
[----:B-1----:R-:W-:Y:S01]  /*4cd0*/  @!P6 FMUL R28, R28, R28 ;  /* 0x0000001c1c1ce220 */ /* 0x002fe20000400000 */
[----:B------:R-:W-:Y:S01]  /*4ce0*/  FSETP.GEU.AND P6, PT, R29, -126, PT ;  /* 0xc2fc00001d00780b */ /* 0x000fe20003fce000 */
[----:B------:R-:W1:Y:S01]  /*4cf0*/  MUFU.EX2 R122, R26 ;  /* 0x0000001a007a7308 */ /* 0x000e620000000800 */
[----:B--2---:R-:W-:Y:S01]  /*4d00*/  FFMA R24, R38, UR38, -R14 ;  /* 0x0000002626187c23 */ /* 0x004fe2000800080e */
[-C--:B------:R-:W-:Y:S01]  /*4d10*/  FMUL R102, R102, R30.reuse ;  /* 0x0000001e66667220 */ /* 0x080fe20000400000 */
[-C--:B------:R-:W-:Y:S01]  /*4d20*/  FMUL R103, R103, R30.reuse ;  /* 0x0000001e67677220 */ /* 0x080fe20000400000 */
[----:B------:R-:W-:Y:S01]  /*4d30*/  @!P4 FMUL R25, R25, 0.5 ;  /* 0x3f0000001919c820 */ /* 0x000fe20000400000 */
[-C--:B------:R-:W-:Y:S01]  /*4d40*/  FMUL R106, R106, R30.reuse ;  /* 0x0000001e6a6a7220 */ /* 0x080fe20000400000 */
[----:B----4-:R-:W-:Y:S01]  /*4d50*/  @!P3 FMUL R121, R121, R121 ;  /* 0x000000797979b220 */ /* 0x010fe20000400000 */
[----:B------:R-:W-:Y:S01]  /*4d60*/  FSETP.GEU.AND P3, PT, R27, -126, PT ;  /* 0xc2fc00001b00780b */ /* 0x000fe20003f6e000 */
[----:B------:R2:W3:Y:S01]  /*4d70*/  MUFU.EX2 R120, R25 ;  /* 0x0000001900787308 */ /* 0x0004e20000000800 */
[-C--:B------:R-:W-:Y:S01]  /*4d80*/  FMUL R107, R107, R30.reuse ;  /* 0x0000001e6b6b7220 */ /* 0x080fe20000400000 */
[-C--:B------:R-:W-:Y:S01]  /*4d90*/  FMUL R110, R110, R30.reuse ;  /* 0x0000001e6e6e7220 */ /* 0x080fe20000400000 */
[-C--:B------:R-:W-:Y:S01]  /*4da0*/  FMUL R111, R111, R30.reuse ;  /* 0x0000001e6f6f7220 */ /* 0x080fe20000400000 */
[----:B------:R-:W-:Y:S01]  /*4db0*/  @!P6 FMUL R29, R29, 0.5 ;  /* 0x3f0000001d1de820 */ /* 0x000fe20000400000 */
[-C--:B------:R-:W-:Y:S01]  /*4dc0*/  FMUL R114, R114, R30.reuse ;  /* 0x0000001e72727220 */ /* 0x080fe20000400000 */
[-C--:B------:R-:W-:Y:S01]  /*4dd0*/  FMUL R115, R115, R30.reuse ;  /* 0x0000001e73737220 */ /* 0x080fe20000400000 */
[----:B------:R-:W-:Y:S01]  /*4de0*/  FMUL R118, R118, R30 ;  /* 0x0000001e76767220 */ /* 0x000fe20000400000 */
[----:B------:R-:W4:Y:S01]  /*4df0*/  MUFU.EX2 R123, R29 ;  /* 0x0000001d007b7308 */ /* 0x000f220000000800 */
[----:B-1----:R-:W-:Y:S01]  /*4e00*/  @!P5 FMUL R122, R122, R122 ;  /* 0x0000007a7a7ad220 */ /* 0x002fe20000400000 */
[----:B------:R-:W-:Y:S01]  /*4e10*/  FSETP.GEU.AND P5, PT, R24, -126, PT ;  /* 0xc2fc00001800780b */ /* 0x000fe20003fae000 */
[----:B------:R-:W-:Y:S01]  /*4e20*/  FMUL R119, R119, R30 ;  /* 0x0000001e77777220 */ /* 0x000fe20000400000 */
[----:B------:R-:W-:Y:S01]  /*4e30*/  @!P3 FMUL R27, R27, 0.5 ;  /* 0x3f0000001b1bb820 */ /* 0x000fe20000400000 */
[----:B--2---:R-:W-:Y:S01]  /*4e40*/  F2FP.BF16.F32.PACK_AB R25, R21, R23 ;  /* 0x000000171519723e */ /* 0x004fe200000010ff */
[----:B------:R-:W-:Y:S01]  /*4e50*/  ULEA UR6, UR6, UR14, 0xa ;  /* 0x0000000e06067291 */ /* 0x000fe2000f8e503f */
[----:B------:R-:W-:Y:S01]  /*4e60*/  FFMA R38, R32, UR38, -R20 ;  /* 0x0000002620267c23 */ /* 0x000fe20008000814 */
[----:B------:R1:W2:Y:S01]  /*4e70*/  MUFU.EX2 R35, R27 ;  /* 0x0000001b00237308 */ /* 0x0002a20000000800 */
[----:B---3--:R-:W-:Y:S01]  /*4e80*/  @!P4 FMUL R120, R120, R120 ;  /* 0x000000787878c220 */ /* 0x008fe20000400000 */
[----:B------:R-:W-:Y:S01]  /*4e90*/  UMOV UR7, 0x40000040 ;  /* 0x4000004000077882 */ /* 0x000fe20000000000 */
[----:B------:R-:W-:Y:S01]  /*4ea0*/  FSETP.GEU.AND P4, PT, R124, -126, PT ;  /* 0xc2fc00007c00780b */ /* 0x000fe20003f8e000 */
[----:B------:R-:W-:Y:S01]  /*4eb0*/  FFMA R39, R39, UR38, -R14 ;  /* 0x0000002627277c23 */ /* 0x000fe2000800080e */
[----:B------:R-:W-:Y:S01]  /*4ec0*/  FFMA R33, R33, UR38, -R20 ;  /* 0x0000002621217c23 */ /* 0x000fe20008000814 */
[----:B------:R-:W-:Y:S01]  /*4ed0*/  FFMA R125, R42, UR38, -R14 ;  /* 0x000000262a7d7c23 */ /* 0x000fe2000800080e */
[----:B------:R-:W-:Y:S01]  /*4ee0*/  @!P5 FMUL R24, R24, 0.5 ;  /* 0x3f0000001818d820 */ /* 0x000fe20000400000 */
[----:B------:R-:W-:Y:S01]  /*4ef0*/  FFMA R36, R36, UR38, -R20 ;  /* 0x0000002624247c23 */ /* 0x000fe20008000814 */
[----:B----4-:R-:W-:Y:S01]  /*4f00*/  @!P6 FMUL R123, R123, R123 ;  /* 0x0000007b7b7be220 */ /* 0x010fe20000400000 */
[----:B-1----:R-:W-:Y:S01]  /*4f10*/  F2FP.BF16.F32.PACK_AB R27, R28, R31 ;  /* 0x0000001f1c1b723e */ /* 0x002fe200000010ff */
[----:B------:R1:W3:Y:S01]  /*4f20*/  MUFU.EX2 R29, R24 ;  /* 0x00000018001d7308 */ /* 0x0002e20000000800 */
[----:B------:R-:W-:Y:S01]  /*4f30*/  FSETP.GEU.AND P6, PT, R39, -126, PT ;  /* 0xc2fc00002700780b */ /* 0x000fe20003fce000 */
[----:B------:R-:W-:Y:S01]  /*4f40*/  UIADD3 UR8, UR6, 0x80, URZ ;  /* 0x0000008006087890 */ /* 0x000fe2000fffe03f */
[----:B------:R-:W-:Y:S01]  /*4f50*/  F2FP.BF16.F32.PACK_AB R26, R123, R122 ;  /* 0x0000007a7b1a723e */ /* 0x000fe200000010ff */
[--C-:B------:R-:W-:Y:S01]  /*4f60*/  FFMA R47, R47, UR38, -R14.reuse ;  /* 0x000000262f2f7c23 */ /* 0x100fe2000800080e */
[----:B------:R-:W-:Y:S01]  /*4f70*/  @!P4 FMUL R124, R124, 0.5 ;  /* 0x3f0000007c7cc820 */ /* 0x000fe20000400000 */
[----:B--2---:R-:W-:Y:S01]  /*4f80*/  @!P3 FMUL R35, R35, R35 ;  /* 0x000000232323b220 */ /* 0x004fe20000400000 */
[----:B------:R-:W-:Y:S01]  /*4f90*/  FSETP.GEU.AND P3, PT, R38, -126, PT ;  /* 0xc2fc00002600780b */ /* 0x000fe20003f6e000 */
[----:B------:R-:W-:Y:S01]  /*4fa0*/  UMOV UR11, 0x40000040 ;  /* 0x40000040000b7882 */ /* 0x000fe20000000000 */
[----:B-1----:R-:W-:Y:S01]  /*4fb0*/  F2FP.BF16.F32.PACK_AB R24, R120, R121 ;  /* 0x000000797818723e */ /* 0x002fe200000010ff */
[----:B------:R1:W2:Y:S01]  /*4fc0*/  MUFU.EX2 R34, R124 ;  /* 0x0000007c00227308 */ /* 0x0002a20000000800 */
[----:B------:R-:W-:Y:S01]  /*4fd0*/  UMOV UR10, UR8 ;  /* 0x00000008000a7c82 */ /* 0x000fe20008000000 */
[--C-:B------:R-:W-:Y:S01]  /*4fe0*/  FFMA R46, R46, UR38, -R14.reuse ;  /* 0x000000262e2e7c23 */ /* 0x100fe2000800080e */
[----:B------:R-:W-:Y:S01]  /*4ff0*/  WARPGROUP.ARRIVE ;  /* 0x00000000000079c5 */ /* 0x000fe20000000000 */
[----:B------:R-:W-:Y:S01]  /*5000*/  @!P6 FMUL R39, R39, 0.5 ;  /* 0x3f0000002727e820 */ /* 0x000fe20000400000 */
[----:B------:R-:W-:Y:S01]  /*5010*/  UIADD3 UR8, UR6, 0x100, URZ ;  /* 0x0000010006087890 */ /* 0x000fe2000fffe03f */
[----:B------:R-:W-:Y:S01]  /*5020*/  FFMA R54, R54, UR38, -R14 ;  /* 0x0000002636367c23 */ /* 0x000fe2000800080e */
[----:B---3--:R-:W-:Y:S01]  /*5030*/  @!P5 FMUL R29, R29, R29 ;  /* 0x0000001d1d1dd220 */ /* 0x008fe20000400000 */
[----:B------:R-:W3:Y:S01]  /*5040*/  MUFU.EX2 R32, R39 ;  /* 0x0000002700207308 */ /* 0x000ee20000000800 */
[----:B------:R-:W-:Y:S01]  /*5050*/  HGMMA.64x64x16.F32.BF16 R88, R24, gdesc[UR4].tnspB, R88, gsb0 ;  /* 0x40e0000418587df0 */ /* 0x000fe20008001858 */
[----:B------:R-:W-:Y:S01]  /*5060*/  @!P3 FMUL R38, R38, 0.5 ;  /* 0x3f0000002626b820 */ /* 0x000fe20000400000 */
[--C-:B-1----:R-:W-:Y:S01]  /*5070*/  FFMA R124, R37, UR38, -R20.reuse ;  /* 0x00000026257c7c23 */ /* 0x102fe20008000814 */
[----:B------:R-:W-:Y:S01]  /*5080*/  FSETP.GEU.AND P5, PT, R36, -126, PT ;  /* 0xc2fc00002400780b */ /* 0x000fe20003fae000 */
[----:B------:R-:W-:Y:S01]  /*5090*/  FFMA R53, R53, UR38, -R20 ;  /* 0x0000002635357c23 */ /* 0x000fe20008000814 */
[----:B------:R-:W-:Y:S01]  /*50a0*/  FFMA R79, R79, UR38, -R14 ;  /* 0x000000264f4f7c23 */ /* 0x000fe2000800080e */
[----:B------:R-:W-:Y:S01]  /*50b0*/  FFMA R77, R77, UR38, -R20 ;  /* 0x000000264d4d7c23 */ /* 0x000fe20008000814 */
[----:B------:R-:W1:Y:S01]  /*50c0*/  MUFU.EX2 R38, R38 ;  /* 0x0000002600267308 */ /* 0x000e620000000800 */
[----:B--2---:R-:W-:Y:S01]  /*50d0*/  @!P4 FMUL R34, R34, R34 ;  /* 0x000000222222c220 */ /* 0x004fe20000400000 */
[----:B------:R-:W-:Y:S01]  /*50e0*/  FSETP.GEU.AND P4, PT, R33, -126, PT ;  /* 0xc2fc00002100780b */ /* 0x000fe20003f8e000 */
[----:B------:R-:W-:Y:S01]  /*50f0*/  FFMA R30, R30, R12, R23 ;  /* 0x0000000c1e1e7223 */ /* 0x000fe20000000017 */
[----:B------:R-:W-:Y:S01]  /*5100*/  FFMA R13, R22, R13, R121 ;  /* 0x0000000d160d7223 */ /* 0x000fe20000000079 */
[--C-:B------:R-:W-:Y:S01]  /*5110*/  FFMA R82, R82, UR38, -R14.reuse ;  /* 0x0000002652527c23 */ /* 0x100fe2000800080e */
[----:B------:R-:W-:Y:S01]  /*5120*/  FFMA R23, R87, UR38, -R14 ;  /* 0x0000002657177c23 */ /* 0x000fe2000800080e */
[----:B------:R-:W-:Y:S01]  /*5130*/  FADD R30, R30, R21 ;  /* 0x000000151e1e7221 */ /* 0x000fe20000000000 */
[----:B------:R-:W-:Y:S01]  /*5140*/  FADD R21, R13, R120 ;  /* 0x000000780d157221 */ /* 0x000fe20000000000 */
[----:B---3--:R-:W-:Y:S01]  /*5150*/  @!P6 FMUL R32, R32, R32 ;  /* 0x000000202020e220 */ /* 0x008fe20000400000 */
[----:B------:R-:W-:Y:S01]  /*5160*/  FSETP.GEU.AND P6, PT, R124, -126, PT ;  /* 0xc2fc00007c00780b */ /* 0x000fe20003fce000 */
[----:B------:R-:W-:Y:S01]  /*5170*/  @!P5 FMUL R36, R36, 0.5 ;  /* 0x3f0000002424d820 */ /* 0x000fe20000400000 */
[--C-:B------:R-:W-:Y:S01]  /*5180*/  FFMA R83, R83, UR38, -R14.reuse ;  /* 0x0000002653537c23 */ /* 0x100fe2000800080e */
[----:B------:R-:W-:Y:S01]  /*5190*/  FFMA R86, R86, UR38, -R14 ;  /* 0x0000002656567c23 */ /* 0x000fe2000800080e */
[----:B------:R-:W-:Y:S01]  /*51a0*/  FADD R122, R21, R122 ;  /* 0x0000007a157a7221 */ /* 0x000fe20000000000 */
[----:B------:R-:W-:Y:S01]  /*51b0*/  @!P4 FMUL R33, R33, 0.5 ;  /* 0x3f0000002121c820 */ /* 0x000fe20000400000 */
[----:B------:R-:W-:Y:S01]  /*51c0*/  FADD R31, R30, R31 ;  /* 0x0000001f1e1f7221 */ /* 0x000fe20000000000 */
[----:B-1----:R-:W-:Y:S01]  /*51d0*/  @!P3 FMUL R38, R38, R38 ;  /* 0x000000262626b220 */ /* 0x002fe20000400000 */
[----:B------:R-:W-:Y:S01]  /*51e0*/  FSETP.GEU.AND P3, PT, R125, -126, PT ;  /* 0xc2fc00007d00780b */ /* 0x000fe20003f6e000 */
[----:B------:R-:W1:Y:S01]  /*51f0*/  MUFU.EX2 R36, R36 ;  /* 0x0000002400247308 */ /* 0x000e620000000800 */
[----:B------:R-:W-:Y:S01]  /*5200*/  FADD R28, R31, R28 ;  /* 0x0000001c1f1c7221 */ /* 0x000fe20000000000 */
[--C-:B------:R-:W-:Y:S01]  /*5210*/  FFMA R22, R80, UR38, -R20.reuse ;  /* 0x0000002650167c23 */ /* 0x100fe20008000814 */
[--C-:B------:R-:W-:Y:S01]  /*5220*/  FFMA R31, R84, UR38, -R20.reuse ;  /* 0x00000026541f7c23 */ /* 0x100fe20008000814 */
[----:B------:R-:W-:Y:S01]  /*5230*/  @!P6 FMUL R124, R124, 0.5 ;  /* 0x3f0000007c7ce820 */ /* 0x000fe20000400000 */
[--C-:B------:R-:W-:Y:S01]  /*5240*/  FFMA R81, R81, UR38, -R20.reuse ;  /* 0x0000002651517c23 */ /* 0x100fe20008000814 */
[----:B------:R-:W-:Y:S01]  /*5250*/  FFMA R85, R85, UR38, -R20 ;  /* 0x0000002655557c23 */ /* 0x000fe20008000814 */
[----:B------:R-:W-:Y:S01]  /*5260*/  FADD R123, R122, R123 ;  /* 0x0000007b7a7b7221 */ /* 0x000fe20000000000 */
[----:B------:R-:W2:Y:S01]  /*5270*/  MUFU.EX2 R33, R33 ;  /* 0x0000002100217308 */ /* 0x000ea20000000800 */
[----:B------:R-:W-:Y:S01]  /*5280*/  UMOV UR7, 0x40000040 ;  /* 0x4000004000077882 */ /* 0x000fe20000000000 */
[----:B------:R-:W-:-:S02]  /*5290*/  IADD3 R6, R6, 0x1, RZ ;  /* 0x0000000106067810 */ /* 0x000fc40007ffe0ff */
[----:B------:R-:W-:Y:S01]  /*52a0*/  @!P3 FMUL R125, R125, 0.5 ;  /* 0x3f0000007d7db820 */ /* 0x000fe20000400000 */
[----:B------:R-:W-:-:S03]  /*52b0*/  IADD3 R15, R15, 0x1, RZ ;  /* 0x000000010f0f7810 */ /* 0x000fc60007ffe0ff */
[----:B------:R3:W4:Y:S01]  /*52c0*/  MUFU.EX2 R39, R125 ;  /* 0x0000007d00277308 */ /* 0x0007220000000800 */
[----:B-1----:R-:W-:Y:S01]  /*52d0*/  @!P5 FMUL R36, R36, R36 ;  /* 0x000000242424d220 */ /* 0x002fe20000400000 */
[----:B------:R-:W-:-:S06]  /*52e0*/  FSETP.GEU.AND P5, PT, R46, -126, PT ;  /* 0xc2fc00002e00780b */ /* 0x000fcc0003fae000 */
[----:B------:R1:W5:Y:S01]  /*52f0*/  MUFU.EX2 R37, R124 ;  /* 0x0000007c00257308 */ /* 0x0003620000000800 */
[----:B--2---:R-:W-:Y:S01]  /*5300*/  @!P4 FMUL R33, R33, R33 ;  /* 0x000000212121c220 */ /* 0x004fe20000400000 */
[----:B---3--:R-:W-:-:S05]  /*5310*/  FFMA R125, R45, UR38, -R20 ;  /* 0x000000262d7d7c23 */ /* 0x008fca0008000814 */
[----:B------:R-:W-:Y:S01]  /*5320*/  @!P5 FMUL R46, R46, 0.5 ;  /* 0x3f0000002e2ed820 */ /* 0x000fe20000400000 */
[----:B----4-:R-:W-:Y:S01]  /*5330*/  @!P3 FMUL R39, R39, R39 ;  /* 0x000000272727b220 */ /* 0x010fe20000400000 */
[----:B-1----:R-:W-:Y:S01]  /*5340*/  FFMA R124, R44, UR38, -R20 ;  /* 0x000000262c7c7c23 */ /* 0x002fe20008000814 */
[----:B-----5:R-:W-:Y:S01]  /*5350*/  @!P6 FMUL R37, R37, R37 ;  /* 0x000000252525e220 */ /* 0x020fe20000400000 */
[----:B------:R-:W-:Y:S01]  /*5360*/  FSETP.GEU.AND P6, PT, R47, -126, PT ;  /* 0xc2fc00002f00780b */ /* 0x000fe20003fce000 */
[----:B------:R-:W-:Y:S02]  /*5370*/  WARPGROUP.DEPBAR.LE gsb0, 0x0 ;  /* 0x00008000000079c5 */ /* 0x000fe40000010000 */
[----:B------:R-:W-:Y:S01]  /*5380*/  FFMA R25, R43, UR38, -R14 ;  /* 0x000000262b197c23 */ /* 0x000fe2000800080e */
[----:B------:R-:W-:Y:S01]  /*5390*/  FFMA R24, R40, UR38, -R20 ;  /* 0x0000002628187c23 */ /* 0x000fe20008000814 */
[----:B------:R-:W-:-:S08]  /*53a0*/  F2FP.BF16.F32.PACK_AB R27, R32, R29 ;  /* 0x0000001d201b723e */ /* 0x000fd000000010ff */
[----:B------:R-:W-:Y:S01]  /*53b0*/  @!P6 FMUL R47, R47, 0.5 ;  /* 0x3f0000002f2fe820 */ /* 0x000fe20000400000 */
[----:B------:R-:W-:Y:S01]  /*53c0*/  F2FP.BF16.F32.PACK_AB R26, R37, R36 ;  /* 0x00000024251a723e */ /* 0x000fe200000010ff */
[----:B------:R-:W-:Y:S01]  /*53d0*/  FFMA R43, R41, UR38, -R20 ;  /* 0x00000026292b7c23 */ /* 0x000fe20008000814 */
[----:B------:R-:W-:Y:S01]  /*53e0*/  FSETP.GEU.AND P4, PT, R25, -126, PT ;  /* 0xc2fc00001900780b */ /* 0x000fe20003f8e000 */
[----:B------:R-:W1:Y:S01]  /*53f0*/  MUFU.EX2 R41, R47 ;  /* 0x0000002f00297308 */ /* 0x000e620000000800 */
[----:B------:R-:W-:-:S07]  /*5400*/  FSETP.GEU.AND P3, PT, R24, -126, PT ;  /* 0xc2fc00001800780b */ /* 0x000fce0003f6e000 */
[----:B------:R-:W2:Y:S04]  /*5410*/  MUFU.EX2 R40, R46 ;  /* 0x0000002e00287308 */ /* 0x000ea80000000800 */
[----:B------:R-:W-:Y:S02]  /*5420*/  @!P4 FMUL R25, R25, 0.5 ;  /* 0x3f0000001919c820 */ /* 0x000fe40000400000 */
[----:B------:R-:W-:Y:S02]  /*5430*/  @!P3 FMUL R24, R24, 0.5 ;  /* 0x3f0000001818b820 */ /* 0x000fe40000400000 */
[----:B------:R3:W4:Y:S01]  /*5440*/  MUFU.EX2 R42, R25 ;  /* 0x00000019002a7308 */ /* 0x0007220000000800 */
[----:B-1----:R-:W-:Y:S01]  /*5450*/  @!P6 FMUL R41, R41, R41 ;  /* 0x000000292929e220 */ /* 0x002fe20000400000 */
[----:B------:R-:W-:-:S06]  /*5460*/  FSETP.GEU.AND P6, PT, R125, -126, PT ;  /* 0xc2fc00007d00780b */ /* 0x000fcc0003fce000 */
[----:B------:R1:W5:Y:S01]  /*5470*/  MUFU.EX2 R44, R24 ;  /* 0x00000018002c7308 */ /* 0x0003620000000800 */
[----:B---3--:R-:W-:Y:S01]  /*5480*/  F2FP.BF16.F32.PACK_AB R25, R34, R35 ;  /* 0x000000232219723e */ /* 0x008fe200000010ff */
[----:B--2---:R-:W-:Y:S01]  /*5490*/  @!P5 FMUL R40, R40, R40 ;  /* 0x000000282828d220 */ /* 0x004fe20000400000 */
[----:B------:R-:W-:Y:S01]  /*54a0*/  FSETP.GEU.AND P5, PT, R124, -126, PT ;  /* 0xc2fc00007c00780b */ /* 0x000fe20003fae000 */
[----:B------:R-:W-:-:S03]  /*54b0*/  FADD R35, R28, R35 ;  /* 0x000000231c237221 */ /* 0x000fc60000000000 */
[----:B------:R-:W-:Y:S01]  /*54c0*/  @!P6 FMUL R125, R125, 0.5 ;  /* 0x3f0000007d7de820 */ /* 0x000fe20000400000 */
[----:B------:R-:W-:Y:S01]  /*54d0*/  FADD R34, R35, R34 ;  /* 0x0000002223227221 */ /* 0x000fe20000000000 */
[----:B-1----:R-:W-:Y:S01]  /*54e0*/  F2FP.BF16.F32.PACK_AB R24, R33, R38 ;  /* 0x000000262118723e */ /* 0x002fe200000010ff */
[----:B----4-:R-:W-:Y:S01]  /*54f0*/  @!P4 FMUL R42, R42, R42 ;  /* 0x0000002a2a2ac220 */ /* 0x010fe20000400000 */
[----:B------:R-:W-:Y:S01]  /*5500*/  FSETP.GEU.AND P4, PT, R43, -126, PT ;  /* 0xc2fc00002b00780b */ /* 0x000fe20003f8e000 */
[----:B------:R1:W2:Y:S01]  /*5510*/  MUFU.EX2 R46, R125 ;  /* 0x0000007d002e7308 */ /* 0x0002a20000000800 */
[----:B------:R-:W-:Y:S01]  /*5520*/  WARPGROUP.ARRIVE ;  /* 0x00000000000079c5 */ /* 0x000fe20000000000 */
[----:B------:R-:W-:Y:S01]  /*5530*/  FADD R29, R34, R29 ;  /* 0x0000001d221d7221 */ /* 0x000fe20000000000 */
[----:B------:R-:W-:Y:S01]  /*5540*/  FADD R38, R123, R38 ;  /* 0x000000267b267221 */ /* 0x000fe20000000000 */
[----:B------:R-:W-:Y:S01]  /*5550*/  @!P5 FMUL R124, R124, 0.5 ;  /* 0x3f0000007c7cd820 */ /* 0x000fe20000400000 */
[----:B-----5:R-:W-:Y:S01]  /*5560*/  @!P3 FMUL R44, R44, R44 ;  /* 0x0000002c2c2cb220 */ /* 0x020fe20000400000 */
[----:B------:R-:W-:Y:S01]  /*5570*/  FADD R32, R29, R32 ;  /* 0x000000201d207221 */ /* 0x000fe20000000000 */
[----:B------:R-:W-:Y:S01]  /*5580*/  HGMMA.64x64x16.F32.BF16 R88, R24, gdesc[UR8].tnspB, R88, gsb0 ;  /* 0x40e0000818587df0 */ /* 0x000fe20008001858 */
[----:B------:R3:W4:Y:S01]  /*5590*/  MUFU.EX2 R45, R124 ;  /* 0x0000007c002d7308 */ /* 0x0007220000000800 */
[----:B------:R-:W-:Y:S01]  /*55a0*/  UMOV UR10, UR8 ;  /* 0x00000008000a7c82 */ /* 0x000fe20008000000 */
[----:B------:R-:W-:Y:S01]  /*55b0*/  UMOV UR11, 0x40000040 ;  /* 0x40000040000b7882 */ /* 0x000fe20000000000 */
[----:B------:R-:W-:Y:S01]  /*55c0*/  UIADD3 UR8, UR6, 0x180, URZ ;  /* 0x0000018006087890 */ /* 0x000fe2000fffe03f */
[----:B------:R-:W-:Y:S01]  /*55d0*/  @!P4 FMUL R43, R43, 0.5 ;  /* 0x3f0000002b2bc820 */ /* 0x000fe20000400000 */
[----:B-1----:R-:W-:Y:S01]  /*55e0*/  FFMA R125, R63, UR38, -R14 ;  /* 0x000000263f7d7c23 */ /* 0x002fe2000800080e */
[----:B------:R-:W-:Y:S01]  /*55f0*/  FFMA R63, R56, UR38, -R20 ;  /* 0x00000026383f7c23 */ /* 0x000fe20008000814 */
[----:B------:R-:W-:Y:S01]  /*5600*/  FADD R33, R38, R33 ;  /* 0x0000002126217221 */ /* 0x000fe20000000000 */
[----:B--2---:R-:W-:-:S02]  /*5610*/  @!P6 FMUL R46, R46, R46 ;  /* 0x0000002e2e2ee220 */ /* 0x004fc40000400000 */
[----:B------:R-:W1:Y:S01]  /*5620*/  MUFU.EX2 R43, R43 ;  /* 0x0000002b002b7308 */ /* 0x000e620000000800 */
[----:B---3--:R-:W-:Y:S01]  /*5630*/  FFMA R124, R52, UR38, -R20 ;  /* 0x00000026347c7c23 */ /* 0x008fe20008000814 */
[----:B------:R-:W-:-:S04]  /*5640*/  FADD R36, R33, R36 ;  /* 0x0000002421247221 */ /* 0x000fc80000000000 */
[----:B------:R-:W-:Y:S01]  /*5650*/  FADD R37, R36, R37 ;  /* 0x0000002524257221 */ /* 0x000fe20000000000 */
[----:B----4-:R-:W-:Y:S01]  /*5660*/  @!P5 FMUL R45, R45, R45 ;  /* 0x0000002d2d2dd220 */ /* 0x010fe20000400000 */
[----:B------:R-:W-:Y:S01]  /*5670*/  FSETP.GEU.AND P5, PT, R54, -126, PT ;  /* 0xc2fc00003600780b */ /* 0x000fe20003fae000 */
[----:B-1----:R-:W-:-:S12]  /*5680*/  @!P4 FMUL R43, R43, R43 ;  /* 0x0000002b2b2bc220 */ /* 0x002fd80000400000 */
[----:B------:R-:W-:Y:S01]  /*5690*/  @!P5 FMUL R54, R54, 0.5 ;  /* 0x3f0000003636d820 */ /* 0x000fe20000400000 */
[----:B------:R-:W-:Y:S02]  /*56a0*/  WARPGROUP.DEPBAR.LE gsb0, 0x0 ;  /* 0x00008000000079c5 */ /* 0x000fe40000010000 */
[--C-:B------:R-:W-:Y:S01]  /*56b0*/  FFMA R24, R50, UR38, -R14.reuse ;  /* 0x0000002632187c23 */ /* 0x100fe2000800080e */
[--C-:B------:R-:W-:Y:S01]  /*56c0*/  FFMA R25, R51, UR38, -R14.reuse ;  /* 0x0000002633197c23 */ /* 0x100fe2000800080e */
[----:B------:R-:W-:Y:S01]  /*56d0*/  FFMA R26, R55, UR38, -R14 ;  /* 0x00000026371a7c23 */ /* 0x000fe2000800080e */
[--C-:B------:R-:W-:Y:S01]  /*56e0*/  FFMA R55, R49, UR38, -R20.reuse ;  /* 0x0000002631377c23 */ /* 0x100fe20008000814 */
[----:B------:R-:W-:Y:S01]  /*56f0*/  F2FP.BF16.F32.PACK_AB R27, R41, R40 ;  /* 0x00000028291b723e */ /* 0x000fe200000010ff */
[----:B------:R-:W-:Y:S01]  /*5700*/  FFMA R51, R48, UR38, -R20 ;  /* 0x0000002630337c23 */ /* 0x000fe20008000814 */
[----:B------:R-:W-:Y:S01]  /*5710*/  FSETP.GEU.AND P3, PT, R24, -126, PT ;  /* 0xc2fc00001800780b */ /* 0x000fe20003f6e000 */
[----:B------:R-:W1:Y:S01]  /*5720*/  MUFU.EX2 R48, R54 ;  /* 0x0000003600307308 */ /* 0x000e620000000800 */
[----:B------:R-:W-:-:S02]  /*5730*/  FSETP.GEU.AND P4, PT, R25, -126, PT ;  /* 0xc2fc00001900780b */ /* 0x000fc40003f8e000 */
[----:B------:R-:W-:-:S09]  /*5740*/  FSETP.GEU.AND P6, PT, R26, -126, PT ;  /* 0xc2fc00001a00780b */ /* 0x000fd20003fce000 */
[----:B------:R-:W-:Y:S02]  /*5750*/  @!P3 FMUL R24, R24, 0.5 ;  /* 0x3f0000001818b820 */ /* 0x000fe40000400000 */
[----:B------:R-:W-:Y:S02]  /*5760*/  @!P4 FMUL R25, R25, 0.5 ;  /* 0x3f0000001919c820 */ /* 0x000fe40000400000 */
[----:B------:R-:W-:Y:S01]  /*5770*/  @!P6 FMUL R26, R26, 0.5 ;  /* 0x3f0000001a1ae820 */ /* 0x000fe20000400000 */
[----:B------:R2:W3:Y:S01]  /*5780*/  MUFU.EX2 R47, R24 ;  /* 0x00000018002f7308 */ /* 0x0004e20000000800 */
[----:B-1----:R-:W-:Y:S01]  /*5790*/  @!P5 FMUL R48, R48, R48 ;  /* 0x000000303030d220 */ /* 0x002fe20000400000 */
[----:B------:R-:W-:-:S06]  /*57a0*/  FSETP.GEU.AND P5, PT, R124, -126, PT ;  /* 0xc2fc00007c00780b */ /* 0x000fcc0003fae000 */
[----:B------:R1:W4:Y:S01]  /*57b0*/  MUFU.EX2 R50, R25 ;  /* 0x0000001900327308 */ /* 0x0003220000000800 */
[----:B--2---:R-:W-:Y:S01]  /*57c0*/  F2FP.BF16.F32.PACK_AB R24, R43, R44 ;  /* 0x0000002c2b18723e */ /* 0x004fe200000010ff */
[----:B------:R-:W-:-:S04]  /*57d0*/  FADD R44, R37, R44 ;  /* 0x0000002c252c7221 */ /* 0x000fc80000000000 */
[----:B------:R-:W-:Y:S01]  /*57e0*/  FADD R44, R44, R43 ;  /* 0x0000002b2c2c7221 */ /* 0x000fe20000000000 */
[----:B------:R-:W-:Y:S01]  /*57f0*/  @!P5 FMUL R124, R124, 0.5 ;  /* 0x3f0000007c7cd820 */ /* 0x000fe20000400000 */
[----:B------:R2:W5:Y:S01]  /*5800*/  MUFU.EX2 R49, R26 ;  /* 0x0000001a00317308 */ /* 0x0005620000000800 */
[----:B-1----:R-:W-:Y:S01]  /*5810*/  F2FP.BF16.F32.PACK_AB R25, R42, R39 ;  /* 0x000000272a19723e */ /* 0x002fe200000010ff */
[----:B---3--:R-:W-:Y:S01]  /*5820*/  @!P3 FMUL R47, R47, R47 ;  /* 0x0000002f2f2fb220 */ /* 0x008fe20000400000 */
[----:B------:R-:W-:Y:S01]  /*5830*/  FSETP.GEU.AND P3, PT, R51, -126, PT ;  /* 0xc2fc00003300780b */ /* 0x000fe20003f6e000 */
[----:B------:R-:W-:-:S04]  /*5840*/  FADD R39, R32, R39 ;  /* 0x0000002720277221 */ /* 0x000fc80000000000 */
[----:B------:R1:W3:Y:S01]  /*5850*/  MUFU.EX2 R54, R124 ;  /* 0x0000007c00367308 */ /* 0x0002e20000000800 */
[----:B--2---:R-:W-:Y:S01]  /*5860*/  F2FP.BF16.F32.PACK_AB R26, R46, R45 ;  /* 0x0000002d2e1a723e */ /* 0x004fe200000010ff */
[----:B----4-:R-:W-:Y:S01]  /*5870*/  @!P4 FMUL R50, R50, R50 ;  /* 0x000000323232c220 */ /* 0x010fe20000400000 */
[----:B------:R-:W-:Y:S01]  /*5880*/  FSETP.GEU.AND P4, PT, R55, -126, PT ;  /* 0xc2fc00003700780b */ /* 0x000fe20003f8e000 */
[----:B------:R-:W-:Y:S01]  /*5890*/  FADD R39, R39, R42 ;  /* 0x0000002a27277221 */ /* 0x000fe20000000000 */
[----:B------:R-:W-:Y:S01]  /*58a0*/  WARPGROUP.ARRIVE ;  /* 0x00000000000079c5 */ /* 0x000fe20000000000 */
[----:B------:R-:W-:Y:S02]  /*58b0*/  FADD R45, R44, R45 ;  /* 0x0000002d2c2d7221 */ /* 0x000fe40000000000 */
[----:B------:R-:W-:Y:S01]  /*58c0*/  @!P3 FMUL R51, R51, 0.5 ;  /* 0x3f0000003333b820 */ /* 0x000fe20000400000 */
[----:B-----5:R-:W-:Y:S01]  /*58d0*/  @!P6 FMUL R49, R49, R49 ;  /* 0x000000313131e220 */ /* 0x020fe20000400000 */
[----:B------:R-:W-:Y:S01]  /*58e0*/  FSETP.GEU.AND P6, PT, R53, -126, PT ;  /* 0xc2fc00003500780b */ /* 0x000fe20003fce000 */
[----:B------:R-:W-:Y:S01]  /*58f0*/  HGMMA.64x64x16.F32.BF16 R88, R24, gdesc[UR8].tnspB, R88, gsb0 ;  /* 0x40e0000818587df0 */ /* 0x000fe20008001858 */
[----:B------:R-:W-:Y:S01]  /*5900*/  UMOV UR10, UR8 ;  /* 0x00000008000a7c82 */ /* 0x000fe20008000000 */
[----:B------:R-:W-:Y:S01]  /*5910*/  UMOV UR11, 0x40000040 ;  /* 0x40000040000b7882 */ /* 0x000fe20000000000 */
[----:B------:R-:W2:Y:S01]  /*5920*/  MUFU.EX2 R51, R51 ;  /* 0x0000003300337308 */ /* 0x000ea20000000800 */
[----:B-1----:R-:W-:Y:S01]  /*5930*/  FFMA R124, R60, UR38, -R20 ;  /* 0x000000263c7c7c23 */ /* 0x002fe20008000814 */
[----:B------:R-:W-:Y:S01]  /*5940*/  @!P4 FMUL R55, R55, 0.5 ;  /* 0x3f0000003737c820 */ /* 0x000fe20000400000 */
[----:B---3--:R-:W-:Y:S01]  /*5950*/  @!P5 FMUL R54, R54, R54 ;  /* 0x000000363636d220 */ /* 0x008fe20000400000 */
[----:B------:R-:W-:Y:S01]  /*5960*/  UIADD3 UR8, UR6, 0x200, URZ ;  /* 0x0000020006087890 */ /* 0x000fe2000fffe03f */
[----:B------:R-:W-:Y:S01]  /*5970*/  FADD R40, R39, R40 ;  /* 0x0000002827287221 */ /* 0x000fe20000000000 */
[----:B------:R-:W-:-:S02]  /*5980*/  FADD R46, R45, R46 ;  /* 0x0000002e2d2e7221 */ /* 0x000fc40000000000 */
[----:B------:R-:W1:Y:S01]  /*5990*/  MUFU.EX2 R52, R55 ;  /* 0x0000003700347308 */ /* 0x000e620000000800 */
[----:B------:R-:W-:Y:S01]  /*59a0*/  @!P6 FMUL R53, R53, 0.5 ;  /* 0x3f0000003535e820 */ /* 0x000fe20000400000 */
[----:B------:R-:W-:Y:S01]  /*59b0*/  FADD R40, R40, R41 ;  /* 0x0000002928287221 */ /* 0x000fe20000000000 */
[----:B--2---:R-:W-:Y:S01]  /*59c0*/  @!P3 FMUL R51, R51, R51 ;  /* 0x000000333333b220 */ /* 0x004fe20000400000 */
[----:B-1----:R-:W-:Y:S01]  /*59d0*/  @!P4 FMUL R52, R52, R52 ;  /* 0x000000343434c220 */ /* 0x002fe20000400000 */
[----:B------:R-:W-:Y:S02]  /*59e0*/  WARPGROUP.DEPBAR.LE gsb0, 0x0 ;  /* 0x00008000000079c5 */ /* 0x000fe40000010000 */
[--C-:B------:R-:W-:Y:S01]  /*59f0*/  FFMA R24, R58, UR38, -R14.reuse ;  /* 0x000000263a187c23 */ /* 0x100fe2000800080e */
[--C-:B------:R-:W-:Y:S01]  /*5a00*/  FFMA R25, R59, UR38, -R14.reuse ;  /* 0x000000263b197c23 */ /* 0x100fe2000800080e */
[----:B------:R-:W-:Y:S01]  /*5a10*/  FFMA R26, R62, UR38, -R14 ;  /* 0x000000263e1a7c23 */ /* 0x000fe2000800080e */
[----:B------:R-:W1:Y:S01]  /*5a20*/  MUFU.EX2 R59, R53 ;  /* 0x00000035003b7308 */ /* 0x000e620000000800 */
[----:B------:R-:W-:Y:S01]  /*5a30*/  F2FP.BF16.F32.PACK_AB R27, R49, R48 ;  /* 0x00000030311b723e */ /* 0x000fe200000010ff */
[----:B------:R-:W-:Y:S01]  /*5a40*/  FFMA R62, R57, UR38, -R20 ;  /* 0x00000026393e7c23 */ /* 0x000fe20008000814 */
[----:B------:R-:W-:-:S02]  /*5a50*/  FSETP.GEU.AND P3, PT, R24, -126, PT ;  /* 0xc2fc00001800780b */ /* 0x000fc40003f6e000 */
[----:B------:R-:W-:Y:S02]  /*5a60*/  FSETP.GEU.AND P4, PT, R25, -126, PT ;  /* 0xc2fc00001900780b */ /* 0x000fe40003f8e000 */
[----:B------:R-:W-:-:S09]  /*5a70*/  FSETP.GEU.AND P5, PT, R26, -126, PT ;  /* 0xc2fc00001a00780b */ /* 0x000fd20003fae000 */
[----:B------:R-:W-:Y:S01]  /*5a80*/  @!P3 FMUL R24, R24, 0.5 ;  /* 0x3f0000001818b820 */ /* 0x000fe20000400000 */
[----:B-1----:R-:W-:Y:S01]  /*5a90*/  @!P6 FMUL R59, R59, R59 ;  /* 0x0000003b3b3be220 */ /* 0x002fe20000400000 */
[----:B------:R-:W-:Y:S01]  /*5aa0*/  @!P4 FMUL R25, R25, 0.5 ;  /* 0x3f0000001919c820 */ /* 0x000fe20000400000 */
[C---:B------:R-:W-:Y:S01]  /*5ab0*/  FSETP.GEU.AND P6, PT, R125.reuse, -126, PT ;  /* 0xc2fc00007d00780b */ /* 0x040fe20003fce000 */
[----:B------:R-:W-:Y:S01]  /*5ac0*/  @!P5 FMUL R26, R26, 0.5 ;  /* 0x3f0000001a1ad820 */ /* 0x000fe20000400000 */
[----:B------:R1:W2:Y:S08]  /*5ad0*/  MUFU.EX2 R55, R24 ;  /* 0x0000001800377308 */ /* 0x0002b00000000800 */
[----:B------:R3:W4:Y:S01]  /*5ae0*/  MUFU.EX2 R58, R25 ;  /* 0x00000019003a7308 */ /* 0x0007220000000800 */
[----:B-1----:R-:W-:Y:S01]  /*5af0*/  F2FP.BF16.F32.PACK_AB R24, R52, R51 ;  /* 0x000000333418723e */ /* 0x002fe200000010ff */
[----:B------:R-:W-:Y:S01]  /*5b00*/  FADD R51, R46, R51 ;  /* 0x000000332e337221 */ /* 0x000fe20000000000 */
[----:B------:R-:W-:-:S03]  /*5b10*/  @!P6 FMUL R125, R125, 0.5 ;  /* 0x3f0000007d7de820 */ /* 0x000fc60000400000 */
[----:B------:R-:W-:Y:S02]  /*5b20*/  FADD R51, R51, R52 ;  /* 0x0000003433337221 */ /* 0x000fe40000000000 */
[----:B------:R1:W5:Y:S01]  /*5b30*/  MUFU.EX2 R53, R26 ;  /* 0x0000001a00357308 */ /* 0x0003620000000800 */
[----:B---3--:R-:W-:Y:S01]  /*5b40*/  F2FP.BF16.F32.PACK_AB R25, R50, R47 ;  /* 0x0000002f3219723e */ /* 0x008fe200000010ff */
[----:B--2---:R-:W-:Y:S01]  /*5b50*/  @!P3 FMUL R55, R55, R55 ;  /* 0x000000373737b220 */ /* 0x004fe20000400000 */
[----:B------:R-:W-:Y:S01]  /*5b60*/  FSETP.GEU.AND P3, PT, R63, -126, PT ;  /* 0xc2fc00003f00780b */ /* 0x000fe20003f6e000 */
[----:B------:R-:W-:-:S04]  /*5b70*/  FADD R47, R40, R47 ;  /* 0x0000002f282f7221 */ /* 0x000fc80000000000 */
[----:B------:R-:W2:Y:S01]  /*5b80*/  MUFU.EX2 R56, R125 ;  /* 0x0000007d00387308 */ /* 0x000ea20000000800 */
[----:B-1----:R-:W-:Y:S01]  /*5b90*/  F2FP.BF16.F32.PACK_AB R26, R59, R54 ;  /* 0x000000363b1a723e */ /* 0x002fe200000010ff */
        /* <DEDUP_REMOVED lines=9> */
[----:B------:R1:W3:Y:S01]  /*5c30*/  MUFU.EX2 R57, R63 ;  /* 0x0000003f00397308 */ /* 0x0002e20000000800 */
[----:B------:R-:W-:Y:S01]  /*5c40*/  UMOV UR10, UR8 ;  /* 0x00000008000a7c82 */ /* 0x000fe20008000000 */
[----:B------:R-:W-:Y:S01]  /*5c50*/  UMOV UR11, 0x40000040 ;  /* 0x40000040000b7882 */ /* 0x000fe20000000000 */
[----:B------:R-:W-:Y:S01]  /*5c60*/  UIADD3 UR8, UR6, 0x280, URZ ;  /* 0x0000028006087890 */ /* 0x000fe2000fffe03f */
[----:B------:R-:W-:Y:S01]  /*5c70*/  @!P4 FMUL R62, R62, 0.5 ;  /* 0x3f0000003e3ec820 */ /* 0x000fe20000400000 */
[----:B--2---:R-:W-:Y:S01]  /*5c80*/  @!P6 FMUL R56, R56, R56 ;  /* 0x000000383838e220 */ /* 0x004fe20000400000 */
[----:B------:R-:W-:Y:S01]  /*5c90*/  FADD R48, R47, R48 ;  /* 0x000000302f307221 */ /* 0x000fe20000000000 */
[----:B------:R-:W-:Y:S01]  /*5ca0*/  FADD R54, R54, R59 ;  /* 0x0000003b36367221 */ /* 0x000fe20000000000 */
[----:B------:R-:W2:Y:S01]  /*5cb0*/  MUFU.EX2 R60, R62 ;  /* 0x0000003e003c7308 */ /* 0x000ea20000000800 */
[--C-:B-1----:R-:W-:Y:S01]  /*5cc0*/  FFMA R63, R66, UR38, -R14.reuse ;  /* 0x00000026423f7c23 */ /* 0x102fe2000800080e */
[----:B------:R-:W-:Y:S01]  /*5cd0*/  FFMA R66, R67, UR38, -R14 ;  /* 0x0000002643427c23 */ /* 0x000fe2000800080e */
[----:B------:R-:W-:Y:S01]  /*5ce0*/  @!P5 FMUL R124, R124, 0.5 ;  /* 0x3f0000007c7cd820 */ /* 0x000fe20000400000 */
[----:B------:R-:W-:Y:S01]  /*5cf0*/  FADD R48, R48, R49 ;  /* 0x0000003130307221 */ /* 0x000fe20000000000 */
[----:B---3--:R-:W-:Y:S01]  /*5d00*/  @!P3 FMUL R57, R57, R57 ;  /* 0x000000393939b220 */ /* 0x008fe20000400000 */
[----:B------:R-:W-:Y:S01]  /*5d10*/  FSETP.GEU.AND P3, PT, R63, -126, PT ;  /* 0xc2fc00003f00780b */ /* 0x000fe20003f6e000 */
[----:B--2---:R-:W-:Y:S01]  /*5d20*/  @!P4 FMUL R60, R60, R60 ;  /* 0x0000003c3c3cc220 */ /* 0x004fe20000400000 */
[----:B------:R-:W-:-:S11]  /*5d30*/  FSETP.GEU.AND P4, PT, R66, -126, PT ;  /* 0xc2fc00004200780b */ /* 0x000fd60003f8e000 */
[----:B------:R-:W-:-:S06]  /*5d40*/  @!P3 FMUL R63, R63, 0.5 ;  /* 0x3f0000003f3fb820 */ /* 0x000fcc0000400000 */
[----:B------:R-:W1:Y:S01]  /*5d50*/  MUFU.EX2 R63, R63 ;  /* 0x0000003f003f7308 */ /* 0x000e620000000800 */
[----:B------:R-:W-:-:S07]  /*5d60*/  @!P4 FMUL R66, R66, 0.5 ;  /* 0x3f0000004242c820 */ /* 0x000fce0000400000 */
[----:B------:R-:W2:Y:S01]  /*5d70*/  MUFU.EX2 R66, R66 ;  /* 0x0000004200427308 */ /* 0x000ea20000000800 */
[----:B-1----:R-:W-:Y:S01]  /*5d80*/  @!P3 FMUL R63, R63, R63 ;  /* 0x0000003f3f3fb220 */ /* 0x002fe20000400000 */
[----:B--2---:R-:W-:Y:S01]  /*5d90*/  @!P4 FMUL R66, R66, R66 ;  /* 0x000000424242c220 */ /* 0x004fe20000400000 */
[----:B------:R-:W-:Y:S02]  /*5da0*/  WARPGROUP.DEPBAR.LE gsb0, 0x0 ;  /* 0x00008000000079c5 */ /* 0x000fe40000010000 */
[----:B------:R-:W-:Y:S01]  /*5db0*/  FFMA R24, R61, UR38, -R20 ;  /* 0x000000263d187c23 */ /* 0x000fe20008000814 */
[----:B------:R-:W-:Y:S02]  /*5dc0*/  FFMA R26, R70, UR38, -R14 ;  /* 0x00000026461a7c23 */ /* 0x000fe4000800080e */
[----:B------:R1:W2:Y:S01]  /*5dd0*/  MUFU.EX2 R61, R124 ;  /* 0x0000007c003d7308 */ /* 0x0002a20000000800 */
[----:B------:R-:W-:Y:S01]  /*5de0*/  FFMA R70, R65, UR38, -R20 ;  /* 0x0000002641467c23 */ /* 0x000fe20008000814 */
[----:B------:R-:W-:Y:S01]  /*5df0*/  F2FP.BF16.F32.PACK_AB R25, R58, R55 ;  /* 0x000000373a19723e */ /* 0x000fe200000010ff */
[----:B------:R-:W-:Y:S01]  /*5e00*/  FADD R55, R48, R55 ;  /* 0x0000003730377221 */ /* 0x000fe20000000000 */
[----:B------:R-:W-:-:S02]  /*5e10*/  FSETP.GEU.AND P6, PT, R24, -126, PT ;  /* 0xc2fc00001800780b */ /* 0x000fc40003fce000 */
[----:B------:R-:W-:Y:S01]  /*5e20*/  F2FP.BF16.F32.PACK_AB R27, R56, R53 ;  /* 0x00000035381b723e */ /* 0x000fe200000010ff */
[----:B------:R-:W-:Y:S01]  /*5e30*/  FADD R58, R55, R58 ;  /* 0x0000003a373a7221 */ /* 0x000fe20000000000 */
[----:B------:R-:W-:Y:S01]  /*5e40*/  FSETP.GEU.AND P4, PT, R70, -126, PT ;  /* 0xc2fc00004600780b */ /* 0x000fe20003f8e000 */
[----:B-1----:R-:W-:Y:S01]  /*5e50*/  FFMA R124, R71, UR38, -R14 ;  /* 0x00000026477c7c23 */ /* 0x002fe2000800080e */
[----:B------:R-:W-:Y:S01]  /*5e60*/  FFMA R71, R64, UR38, -R20 ;  /* 0x0000002640477c23 */ /* 0x000fe20008000814 */
[----:B------:R-:W-:-:S04]  /*5e70*/  FADD R53, R58, R53 ;  /* 0x000000353a357221 */ /* 0x000fc80000000000 */
[----:B------:R-:W-:Y:S01]  /*5e80*/  FSETP.GEU.AND P3, PT, R71, -126, PT ;  /* 0xc2fc00004700780b */ /* 0x000fe20003f6e000 */
[----:B------:R-:W-:Y:S01]  /*5e90*/  FADD R56, R53, R56 ;  /* 0x0000003835387221 */ /* 0x000fe20000000000 */
[----:B------:R-:W-:Y:S01]  /*5ea0*/  @!P6 FMUL R24, R24, 0.5 ;  /* 0x3f0000001818e820 */ /* 0x000fe20000400000 */
[----:B--2---:R-:W-:Y:S01]  /*5eb0*/  @!P5 FMUL R61, R61, R61 ;  /* 0x0000003d3d3dd220 */ /* 0x004fe20000400000 */
[----:B------:R-:W-:Y:S02]  /*5ec0*/  FSETP.GEU.AND P5, PT, R26, -126, PT ;  /* 0xc2fc00001a00780b */ /* 0x000fe40003fae000 */
[----:B------:R1:W2:Y:S01]  /*5ed0*/  MUFU.EX2 R62, R24 ;  /* 0x00000018003e7308 */ /* 0x0002a20000000800 */
[----:B------:R-:W-:-:S06]  /*5ee0*/  @!P4 FMUL R70, R70, 0.5 ;  /* 0x3f0000004646c820 */ /* 0x000fcc0000400000 */
[----:B------:R-:W-:Y:S01]  /*5ef0*/  @!P3 FMUL R71, R71, 0.5 ;  /* 0x3f0000004747b820 */ /* 0x000fe20000400000 */
[----:B-1----:R-:W-:Y:S01]  /*5f00*/  F2FP.BF16.F32.PACK_AB R24, R60, R57 ;  /* 0x000000393c18723e */ /* 0x002fe200000010ff */
[----:B------:R-:W-:Y:S02]  /*5f10*/  FADD R57, R54, R57 ;  /* 0x0000003936397221 */ /* 0x000fe40000000000 */
[----:B------:R-:W-:Y:S01]  /*5f20*/  @!P5 FMUL R26, R26, 0.5 ;  /* 0x3f0000001a1ad820 */ /* 0x000fe20000400000 */
[----:B------:R-:W1:Y:S01]  /*5f30*/  MUFU.EX2 R67, R71 ;  /* 0x0000004700437308 */ /* 0x000e620000000800 */
[----:B------:R-:W-:Y:S01]  /*5f40*/  FADD R60, R57, R60 ;  /* 0x0000003c393c7221 */ /* 0x000fe20000000000 */
[----:B--2---:R-:W-:Y:S01]  /*5f50*/  @!P6 FMUL R62, R62, R62 ;  /* 0x0000003e3e3ee220 */ /* 0x004fe20000400000 */
[----:B------:R-:W-:-:S05]  /*5f60*/  FSETP.GEU.AND P6, PT, R124, -126, PT ;  /* 0xc2fc00007c00780b */ /* 0x000fca0003fce000 */
[----:B------:R2:W3:Y:S02]  /*5f70*/  MUFU.EX2 R65, R26 ;  /* 0x0000001a00417308 */ /* 0x0004e40000000800 */
[----:B--2---:R-:W-:Y:S01]  /*5f80*/  F2FP.BF16.F32.PACK_AB R26, R62, R61 ;  /* 0x0000003d3e1a723e */ /* 0x004fe200000010ff */
[----:B-1----:R-:W-:-:S05]  /*5f90*/  @!P3 FMUL R67, R67, R67 ;  /* 0x000000434343b220 */ /* 0x002fca0000400000 */
[----:B------:R-:W-:Y:S01]  /*5fa0*/  @!P6 FMUL R124, R124, 0.5 ;  /* 0x3f0000007c7ce820 */ /* 0x000fe20000400000 */
[----:B------:R-:W-:Y:S01]  /*5fb0*/  FADD R61, R60, R61 ;  /* 0x0000003d3c3d7221 */ /* 0x000fe20000000000 */
[----:B------:R-:W-:Y:S02]  /*5fc0*/  WARPGROUP.ARRIVE ;  /* 0x00000000000079c5 */ /* 0x000fe40000000000 */
[----:B------:R1:W2:Y:S01]  /*5fd0*/  MUFU.EX2 R64, R124 ;  /* 0x0000007c00407308 */ /* 0x0002a20000000800 */
[----:B------:R-:W-:Y:S01]  /*5fe0*/  FADD R62, R61, R62 ;  /* 0x0000003e3d3e7221 */ /* 0x000fe20000000000 */
[----:B---3--:R-:W-:Y:S02]  /*5ff0*/  @!P5 FMUL R65, R65, R65 ;  /* 0x000000414141d220 */ /* 0x008fe40000400000 */
[----:B------:R-:W-:Y:S01]  /*6000*/  HGMMA.64x64x16.F32.BF16 R88, R24, gdesc[UR8].tnspB, R88, gsb0 ;  /* 0x40e0000818587df0 */ /* 0x000fe20008001858 */
[----:B------:R-:W-:Y:S01]  /*6010*/  UMOV UR10, UR8 ;  /* 0x00000008000a7c82 */ /* 0x000fe20008000000 */
[----:B------:R-:W-:Y:S01]  /*6020*/  UMOV UR11, 0x40000040 ;  /* 0x40000040000b7882 */ /* 0x000fe20000000000 */
[----:B------:R-:W-:Y:S01]  /*6030*/  UIADD3 UR8, UR6, 0x300, URZ ;  /* 0x0000030006087890 */ /* 0x000fe2000fffe03f */
[----:B-1----:R-:W-:Y:S01]  /*6040*/  FFMA R124, R78, UR38, -R14 ;  /* 0x000000264e7c7c23 */ /* 0x002fe2000800080e */
[----:B------:R-:W-:Y:S01]  /*6050*/  FFMA R78, R73, UR38, -R20 ;  /* 0x00000026494e7c23 */ /* 0x000fe20008000814 */
[----:B------:R-:W-:Y:S01]  /*6060*/  UIADD3 UR6, UR6, 0x380, URZ ;  /* 0x0000038006067890 */ /* 0x000fe2000fffe03f */
[----:B--2---:R-:W-:Y:S01]  /*6070*/  @!P6 FMUL R64, R64, R64 ;  /* 0x000000404040e220 */ /* 0x004fe20000400000 */
[----:B------:R-:W-:-:S02]  /*6080*/  WARPGROUP.DEPBAR.LE gsb0, 0x0 ;  /* 0x00008000000079c5 */ /* 0x000fc40000010000 */
[--C-:B------:R-:W-:Y:S01]  /*6090*/  FFMA R24, R68, UR38, -R20.reuse ;  /* 0x0000002644187c23 */ /* 0x100fe20008000814 */
[----:B------:R-:W-:Y:S01]  /*60a0*/  FFMA R25, R69, UR38, -R20 ;  /* 0x0000002645197c23 */ /* 0x000fe20008000814 */
[----:B------:R-:W1:Y:S01]  /*60b0*/  MUFU.EX2 R68, R70 ;  /* 0x0000004600447308 */ /* 0x000e620000000800 */
[--C-:B------:R-:W-:Y:S01]  /*60c0*/  FFMA R26, R74, UR38, -R14.reuse ;  /* 0x000000264a1a7c23 */ /* 0x100fe2000800080e */
[----:B------:R-:W-:Y:S01]  /*60d0*/  F2FP.BF16.F32.PACK_AB R27, R64, R65 ;  /* 0x00000041401b723e */ /* 0x000fe200000010ff */
[----:B------:R-:W-:Y:S01]  /*60e0*/  FFMA R74, R75, UR38, -R14 ;  /* 0x000000264b4a7c23 */ /* 0x000fe2000800080e */
[----:B------:R-:W-:Y:S01]  /*60f0*/  FSETP.GEU.AND P5, PT, R24, -126, PT ;  /* 0xc2fc00001800780b */ /* 0x000fe20003fae000 */
[----:B------:R-:W-:Y:S01]  /*6100*/  FFMA R75, R72, UR38, -R20 ;  /* 0x00000026484b7c23 */ /* 0x000fe20008000814 */
[----:B------:R-:W-:Y:S02]  /*6110*/  FSETP.GEU.AND P6, PT, R25, -126, PT ;  /* 0xc2fc00001900780b */ /* 0x000fe40003fce000 */
[----:B------:R-:W-:-:S09]  /*6120*/  FSETP.GEU.AND P3, PT, R26, -126, PT ;  /* 0xc2fc00001a00780b */ /* 0x000fd20003f6e000 */
[----:B------:R-:W-:Y:S01]  /*6130*/  @!P5 FMUL R24, R24, 0.5 ;  /* 0x3f0000001818d820 */ /* 0x000fe20000400000 */
[----:B-1----:R-:W-:Y:S01]  /*6140*/  @!P4 FMUL R68, R68, R68 ;  /* 0x000000444444c220 */ /* 0x002fe20000400000 */
[----:B------:R-:W-:Y:S01]  /*6150*/  @!P6 FMUL R25, R25, 0.5 ;  /* 0x3f0000001919e820 */ /* 0x000fe20000400000 */
[----:B------:R-:W-:Y:S01]  /*6160*/  FSETP.GEU.AND P4, PT, R74, -126, PT ;  /* 0xc2fc00004a00780b */ /* 0x000fe20003f8e000 */
[----:B------:R1:W2:Y:S01]  /*6170*/  MUFU.EX2 R69, R24 ;  /* 0x0000001800457308 */ /* 0x0002a20000000800 */
[----:B------:R-:W-:-:S07]  /*6180*/  @!P3 FMUL R26, R26, 0.5 ;  /* 0x3f0000001a1ab820 */ /* 0x000fce0000400000 */
[----:B------:R3:W4:Y:S01]  /*6190*/  MUFU.EX2 R70, R25 ;  /* 0x0000001900467308 */ /* 0x0007220000000800 */
[----:B-1----:R-:W-:Y:S01]  /*61a0*/  F2FP.BF16.F32.PACK_AB R24, R68, R67 ;  /* 0x000000434418723e */ /* 0x002fe200000010ff */
[----:B------:R-:W-:Y:S02]  /*61b0*/  FADD R67, R62, R67 ;  /* 0x000000433e437221 */ /* 0x000fe40000000000 */
[----:B------:R-:W-:Y:S02]  /*61c0*/  @!P4 FMUL R74, R74, 0.5 ;  /* 0x3f0000004a4ac820 */ /* 0x000fe40000400000 */
[----:B------:R-:W-:Y:S02]  /*61d0*/  FADD R68, R67, R68 ;  /* 0x0000004443447221 */ /* 0x000fe40000000000 */
[----:B------:R1:W5:Y:S01]  /*61e0*/  MUFU.EX2 R71, R26 ;  /* 0x0000001a00477308 */ /* 0x0003620000000800 */
[----:B--2---:R-:W-:Y:S01]  /*61f0*/  @!P5 FMUL R69, R69, R69 ;  /* 0x000000454545d220 */ /* 0x004fe20000400000 */
[----:B---3--:R-:W-:Y:S01]  /*6200*/  F2FP.BF16.F32.PACK_AB R25, R66, R63 ;  /* 0x0000003f4219723e */ /* 0x008fe200000010ff */
[----:B------:R-:W-:Y:S01]  /*6210*/  FADD R63, R56, R63 ;  /* 0x0000003f383f7221 */ /* 0x000fe20000000000 */
[----:B------:R-:W-:-:S03]  /*6220*/  FSETP.GEU.AND P5, PT, R124, -126, PT ;  /* 0xc2fc00007c00780b */ /* 0x000fc60003fae000 */
[----:B------:R-:W-:Y:S01]  /*6230*/  FADD R66, R63, R66 ;  /* 0x000000423f427221 */ /* 0x000fe20000000000 */
[----:B------:R-:W2:Y:S01]  /*6240*/  MUFU.EX2 R74, R74 ;  /* 0x0000004a004a7308 */ /* 0x000ea20000000800 */
[----:B----4-:R-:W-:Y:S01]  /*6250*/  @!P6 FMUL R70, R70, R70 ;  /* 0x000000464646e220 */ /* 0x010fe20000400000 */
[----:B------:R-:W-:Y:S01]  /*6260*/  FSETP.GEU.AND P6, PT, R79, -126, PT ;  /* 0xc2fc00004f00780b */ /* 0x000fe20003fce000 */
[----:B------:R-:W-:-:S03]  /*6270*/  FADD R65, R66, R65 ;  /* 0x0000004142417221 */ /* 0x000fc60000000000 */
[----:B-1----:R-:W-:Y:S01]  /*6280*/  F2FP.BF16.F32.PACK_AB R26, R70, R69 ;  /* 0x00000045461a723e */ /* 0x002fe200000010ff */
[----:B------:R-:W-:Y:S01]  /*6290*/  FADD R69, R68, R69 ;  /* 0x0000004544457221 */ /* 0x000fe20000000000 */
[----:B------:R-:W-:Y:S01]  /*62a0*/  FADD R64, R65, R64 ;  /* 0x0000004041407221 */ /* 0x000fe20000000000 */
[----:B------:R-:W-:Y:S01]  /*62b0*/  @!P5 FMUL R124, R124, 0.5 ;  /* 0x3f0000007c7cd820 */ /* 0x000fe20000400000 */
[----:B------:R-:W-:Y:S01]  /*62c0*/  WARPGROUP.ARRIVE ;  /* 0x00000000000079c5 */ /* 0x000fe20000000000 */
[----:B-----5:R-:W-:Y:S01]  /*62d0*/  @!P3 FMUL R71, R71, R71 ;  /* 0x000000474747b220 */ /* 0x020fe20000400000 */
[----:B------:R-:W-:Y:S01]  /*62e0*/  FSETP.GEU.AND P3, PT, R75, -126, PT ;  /* 0xc2fc00004b00780b */ /* 0x000fe20003f6e000 */
[----:B------:R-:W1:Y:S01]  /*62f0*/  MUFU.EX2 R72, R124 ;  /* 0x0000007c00487308 */ /* 0x000e620000000800 */
[----:B------:R-:W-:Y:S01]  /*6300*/  FADD R70, R69, R70 ;  /* 0x0000004645467221 */ /* 0x000fe20000000000 */
[----:B------:R-:W-:Y:S01]  /*6310*/  @!P6 FMUL R79, R79, 0.5 ;  /* 0x3f0000004f4fe820 */ /* 0x000fe20000400000 */
[----:B------:R-:W-:Y:S01]  /*6320*/  HGMMA.64x64x16.F32.BF16 R88, R24, gdesc[UR8].tnspB, R88, gsb0 ;  /* 0x40e0000818587df0 */ /* 0x000fe20008001858 */
[----:B--2---:R-:W-:Y:S01]  /*6330*/  @!P4 FMUL R74, R74, R74 ;  /* 0x0000004a4a4ac220 */ /* 0x004fe20000400000 */
[----:B------:R-:W-:Y:S01]  /*6340*/  FSETP.GEU.AND P4, PT, R78, -126, PT ;  /* 0xc2fc00004e00780b */ /* 0x000fe20003f8e000 */
[----:B------:R-:W-:Y:S01]  /*6350*/  UMOV UR10, UR8 ;  /* 0x00000008000a7c82 */ /* 0x000fe20008000000 */
[----:B------:R-:W-:Y:S01]  /*6360*/  UMOV UR11, 0x40000040 ;  /* 0x40000040000b7882 */ /* 0x000fe20000000000 */
[----:B------:R-:W2:Y:S04]  /*6370*/  MUFU.EX2 R73, R79 ;  /* 0x0000004f00497308 */ /* 0x000ea80000000800 */
[----:B------:R-:W-:Y:S01]  /*6380*/  @!P3 FMUL R75, R75, 0.5 ;  /* 0x3f0000004b4bb820 */ /* 0x000fe20000400000 */
[----:B-1----:R-:W-:-:S05]  /*6390*/  @!P5 FMUL R72, R72, R72 ;  /* 0x000000484848d220 */ /* 0x002fca0000400000 */
[----:B------:R-:W-:Y:S01]  /*63a0*/  @!P4 FMUL R78, R78, 0.5 ;  /* 0x3f0000004e4ec820 */ /* 0x000fe20000400000 */
[----:B------:R-:W1:Y:S01]  /*63b0*/  MUFU.EX2 R75, R75 ;  /* 0x0000004b004b7308 */ /* 0x000e620000000800 */
[----:B--2---:R-:W-:Y:S01]  /*63c0*/  @!P6 FMUL R73, R73, R73 ;  /* 0x000000494949e220 */ /* 0x004fe20000400000 */
[----:B------:R-:W-:Y:S01]  /*63d0*/  FSETP.GEU.AND P6, PT, R77, -126, PT ;  /* 0xc2fc00004d00780b */ /* 0x000fe20003fce000 */
[----:B-1----:R-:W-:Y:S01]  /*63e0*/  @!P3 FMUL R75, R75, R75 ;  /* 0x0000004b4b4bb220 */ /* 0x002fe20000400000 */
[----:B------:R-:W-:-:S11]  /*63f0*/  FSETP.GEU.AND P3, PT, R82, -126, PT ;  /* 0xc2fc00005200780b */ /* 0x000fd60003f6e000 */
[----:B------:R-:W-:-:S04]  /*6400*/  @!P6 FMUL R77, R77, 0.5 ;  /* 0x3f0000004d4de820 */ /* 0x000fc80000400000 */
[----:B------:R-:W1:Y:S01]  /*6410*/  MUFU.EX2 R13, R77 ;  /* 0x0000004d000d7308 */ /* 0x000e620000000800 */
[----:B------:R-:W-:-:S07]  /*6420*/  @!P3 FMUL R82, R82, 0.5 ;  /* 0x3f0000005252b820 */ /* 0x000fce0000400000 */
[----:B------:R-:W2:Y:S01]  /*6430*/  MUFU.EX2 R82, R82 ;  /* 0x0000005200527308 */ /* 0x000ea20000000800 */
[----:B-1----:R-:W-:Y:S01]  /*6440*/  @!P6 FMUL R13, R13, R13 ;  /* 0x0000000d0d0de220 */ /* 0x002fe20000400000 */
[----:B------:R-:W-:Y:S01]  /*6450*/  FSETP.GEU.AND P6, PT, R23, -126, PT ;  /* 0xc2fc00001700780b */ /* 0x000fe20003fce000 */
[----:B--2---:R-:W-:-:S12]  /*6460*/  @!P3 FMUL R82, R82, R82 ;  /* 0x000000525252b220 */ /* 0x004fd80000400000 */
[----:B------:R-:W-:Y:S01]  /*6470*/  @!P6 FMUL R23, R23, 0.5 ;  /* 0x3f0000001717e820 */ /* 0x000fe20000400000 */
[----:B------:R-:W-:-:S05]  /*6480*/  FSETP.GEU.AND P3, PT, R22, -126, PT ;  /* 0xc2fc00001600780b */ /* 0x000fca0003f6e000 */
[----:B------:R-:W1:Y:S01]  /*6490*/  MUFU.EX2 R23, R23 ;  /* 0x0000001700177308 */ /* 0x000e620000000800 */
[----:B------:R-:W-:Y:S02]  /*64a0*/  WARPGROUP.DEPBAR.LE gsb0, 0x0 ;  /* 0x00008000000079c5 */ /* 0x000fe40000010000 */
[----:B------:R-:W-:Y:S01]  /*64b0*/  FFMA R24, R76, UR38, -R20 ;  /* 0x000000264c187c23 */ /* 0x000fe20008000814 */
[----:B------:R-:W-:Y:S01]  /*64c0*/  F2FP.BF16.F32.PACK_AB R25, R74, R71 ;  /* 0x000000474a19723e */ /* 0x000fe200000010ff */
[----:B------:R-:W-:Y:S01]  /*64d0*/  FADD R71, R64, R71 ;  /* 0x0000004740477221 */ /* 0x000fe20000000000 */
[----:B------:R-:W-:Y:S02]  /*64e0*/  F2FP.BF16.F32.PACK_AB R27, R73, R72 ;  /* 0x00000048491b723e */ /* 0x000fe400000010ff */
[----:B------:R-:W-:Y:S01]  /*64f0*/  FSETP.GEU.AND P5, PT, R24, -126, PT ;  /* 0xc2fc00001800780b */ /* 0x000fe20003fae000 */
[----:B------:R-:W2:Y:S01]  /*6500*/  MUFU.EX2 R76, R78 ;  /* 0x0000004e004c7308 */ /* 0x000ea20000000800 */
[----:B------:R-:W-:Y:S01]  /*6510*/  @!P3 FMUL R22, R22, 0.5 ;  /* 0x3f0000001616b820 */ /* 0x000fe20000400000 */
[----:B------:R-:W-:-:S04]  /*6520*/  FADD R71, R71, R74 ;  /* 0x0000004a47477221 */ /* 0x000fc80000000000 */
[----:B------:R-:W-:Y:S01]  /*6530*/  FADD R72, R71, R72 ;  /* 0x0000004847487221 */ /* 0x000fe20000000000 */
[----:B-1----:R-:W-:Y:S01]  /*6540*/  @!P6 FMUL R23, R23, R23 ;  /* 0x000000171717e220 */ /* 0x002fe20000400000 */
[----:B------:R-:W-:Y:S01]  /*6550*/  FSETP.GEU.AND P6, PT, R31, -126, PT ;  /* 0xc2fc00001f00780b */ /* 0x000fe20003fce000 */
[----:B------:R-:W1:Y:S01]  /*6560*/  MUFU.EX2 R22, R22 ;  /* 0x0000001600167308 */ /* 0x000e620000000800 */
[----:B------:R-:W-:Y:S02]  /*6570*/  FADD R73, R72, R73 ;  /* 0x0000004948497221 */ /* 0x000fe40000000000 */
[----:B------:R-:W-:Y:S01]  /*6580*/  @!P5 FMUL R24, R24, 0.5 ;  /* 0x3f0000001818d820 */ /* 0x000fe20000400000 */
[----:B--2---:R-:W-:-:S04]  /*6590*/  @!P4 FMUL R76, R76, R76 ;  /* 0x0000004c4c4cc220 */ /* 0x004fc80000400000 */
[----:B------:R2:W3:Y:S01]  /*65a0*/  MUFU.EX2 R12, R24 ;  /* 0x00000018000c7308 */ /* 0x0004e20000000800 */
[----:B------:R-:W-:-:S03]  /*65b0*/  FSETP.GEU.AND P4, PT, R83, -126, PT ;  /* 0xc2fc00005300780b */ /* 0x000fc60003f8e000 */
[----:B------:R-:W-:Y:S01]  /*65c0*/  @!P6 FMUL R31, R31, 0.5 ;  /* 0x3f0000001f1fe820 */ /* 0x000fe20000400000 */
[----:B--2---:R-:W-:-:S05]  /*65d0*/  F2FP.BF16.F32.PACK_AB R24, R76, R75 ;  /* 0x0000004b4c18723e */ /* 0x004fca00000010ff */
[----:B------:R-:W2:Y:S01]  /*65e0*/  MUFU.EX2 R31, R31 ;  /* 0x0000001f001f7308 */ /* 0x000ea20000000800 */
[----:B-1----:R-:W-:Y:S01]  /*65f0*/  @!P3 FMUL R22, R22, R22 ;  /* 0x000000161616b220 */ /* 0x002fe20000400000 */
[----:B------:R-:W-:Y:S01]  /*6600*/  FADD R75, R70, R75 ;  /* 0x0000004b464b7221 */ /* 0x000fe20000000000 */
[----:B------:R-:W-:Y:S01]  /*6610*/  ISETP.NE.AND P3, PT, R6, 0x4, PT ;  /* 0x000000040600780c */ /* 0x000fe20003f65270 */
[----:B------:R-:W-:Y:S02]  /*6620*/  @!P4 FMUL R83, R83, 0.5 ;  /* 0x3f0000005353c820 */ /* 0x000fe40000400000 */
[----:B------:R-:W-:Y:S01]  /*6630*/  FADD R75, R75, R76 ;  /* 0x0000004c4b4b7221 */ /* 0x000fe20000000000 */
[----:B---3--:R-:W-:Y:S01]  /*6640*/  @!P5 FMUL R12, R12, R12 ;  /* 0x0000000c0c0cd220 */ /* 0x008fe20000400000 */
[----:B------:R-:W-:Y:S01]  /*6650*/  FSETP.GEU.AND P5, PT, R86, -126, PT ;  /* 0xc2fc00005600780b */ /* 0x000fe20003fae000 */
[----:B------:R-:W1:Y:S01]  /*6660*/  MUFU.EX2 R21, R83 ;  /* 0x0000005300157308 */ /* 0x000e620000000800 */
[----:B------:R-:W-:-:S02]  /*6670*/  SEL R6, R6, RZ, P3 ;  /* 0x000000ff06067207 */ /* 0x000fc40001800000 */
[----:B------:R-:W-:Y:S01]  /*6680*/  F2FP.BF16.F32.PACK_AB R26, R13, R12 ;  /* 0x0000000c0d1a723e */ /* 0x000fe200000010ff */
[----:B------:R-:W-:-:S03]  /*6690*/  FADD R12, R75, R12 ;  /* 0x0000000c4b0c7221 */ /* 0x000fc60000000000 */
[----:B------:R-:W-:Y:S01]  /*66a0*/  WARPGROUP.ARRIVE ;  /* 0x00000000000079c5 */ /* 0x000fe20000000000 */
[----:B--2---:R-:W-:Y:S01]  /*66b0*/  @!P6 FMUL R31, R31, R31 ;  /* 0x0000001f1f1fe220 */ /* 0x004fe20000400000 */
[----:B------:R-:W-:-:S03]  /*66c0*/  FADD R13, R12, R13 ;  /* 0x0000000d0c0d7221 */ /* 0x000fc60000000000 */
[----:B------:R-:W-:Y:S01]  /*66d0*/  @!P5 FMUL R86, R86, 0.5 ;  /* 0x3f0000005656d820 */ /* 0x000fe20000400000 */
[----:B------:R-:W-:Y:S03]  /*66e0*/  HGMMA.64x64x16.F32.BF16 R88, R24, gdesc[UR8].tnspB, R88, gsb0 ;  /* 0x40e0000818587df0 */ /* 0x000fe60008001858 */
[----:B------:R-:W2:Y:S01]  /*66f0*/  MUFU.EX2 R14, R86 ;  /* 0x00000056000e7308 */ /* 0x000ea20000000800 */
[----:B-1----:R-:W-:Y:S01]  /*6700*/  @!P4 FMUL R21, R21, R21 ;  /* 0x000000151515c220 */ /* 0x002fe20000400000 */
[----:B------:R-:W-:-:S13]  /*6710*/  FSETP.GEU.AND P4, PT, R81, -126, PT ;  /* 0xc2fc00005100780b */ /* 0x000fda0003f8e000 */
[----:B------:R-:W-:Y:S01]  /*6720*/  @!P4 FMUL R81, R81, 0.5 ;  /* 0x3f0000005151c820 */ /* 0x000fe20000400000 */
[----:B--2---:R-:W-:Y:S01]  /*6730*/  @!P5 FMUL R14, R14, R14 ;  /* 0x0000000e0e0ed220 */ /* 0x004fe20000400000 */
[C---:B------:R-:W-:Y:S02]  /*6740*/  FSETP.GEU.AND P5, PT, R85.reuse, -126, PT ;  /* 0xc2fc00005500780b */ /* 0x040fe40003fae000 */
[----:B------:R-:W1:Y:S11]  /*6750*/  MUFU.EX2 R29, R81 ;  /* 0x00000051001d7308 */ /* 0x000e760000000800 */
[----:B------:R-:W-:-:S04]  /*6760*/  @!P5 FMUL R85, R85, 0.5 ;  /* 0x3f0000005555d820 */ /* 0x000fc80000400000 */
[----:B------:R-:W2:Y:S01]  /*6770*/  MUFU.EX2 R20, R85 ;  /* 0x0000005500147308 */ /* 0x000ea20000000800 */
[----:B-1----:R-:W-:Y:S01]  /*6780*/  @!P4 FMUL R29, R29, R29 ;  /* 0x0000001d1d1dc220 */ /* 0x002fe20000400000 */
[----:B------:R-:W-:-:S04]  /*6790*/  ISETP.NE.AND P4, PT, R15, 0x4, PT ;  /* 0x000000040f00780c */ /* 0x000fc80003f85270 */
[----:B------:R-:W-:Y:S01]  /*67a0*/  SEL R15, R15, RZ, P4 ;  /* 0x000000ff0f0f7207 */ /* 0x000fe20002000000 */
[----:B--2---:R-:W-:Y:S01]  /*67b0*/  @!P5 FMUL R20, R20, R20 ;  /* 0x000000141414d220 */ /* 0x004fe20000400000 */
[----:B------:R-:W-:Y:S02]  /*67c0*/  WARPGROUP.DEPBAR.LE gsb0, 0x0 ;  /* 0x00008000000079c5 */ /* 0x000fe40000010000 */
[----:B------:R-:W-:Y:S01]  /*67d0*/  F2FP.BF16.F32.PACK_AB R25, R21, R82 ;  /* 0x000000521519723e */ /* 0x000fe200000010ff */
[----:B------:R-:W-:Y:S01]  /*67e0*/  FADD R82, R73, R82 ;  /* 0x0000005249527221 */ /* 0x000fe20000000000 */
[----:B------:R-:W-:Y:S02]  /*67f0*/  F2FP.BF16.F32.PACK_AB R27, R23, R14 ;  /* 0x0000000e171b723e */ /* 0x000fe400000010ff */
[----:B------:R-:W-:Y:S01]  /*6800*/  F2FP.BF16.F32.PACK_AB R24, R29, R22 ;  /* 0x000000161d18723e */ /* 0x000fe200000010ff */
[----:B------:R-:W-:Y:S01]  /*6810*/  FADD R22, R13, R22 ;  /* 0x000000160d167221 */ /* 0x000fe20000000000 */
[----:B------:R-:W-:Y:S01]  /*6820*/  F2FP.BF16.F32.PACK_AB R26, R20, R31 ;  /* 0x0000001f141a723e */ /* 0x000fe200000010ff */
[----:B------:R-:W-:-:S02]  /*6830*/  FADD R21, R82, R21 ;  /* 0x0000001552157221 */ /* 0x000fc40000000000 */
[----:B------:R-:W-:Y:S01]  /*6840*/  FADD R22, R22, R29 ;  /* 0x0000001d16167221 */ /* 0x000fe20000000000 */
[----:B------:R-:W-:Y:S01]  /*6850*/  WARPGROUP.ARRIVE ;  /* 0x00000000000079c5 */ /* 0x000fe20000000000 */
[----:B------:R-:W-:Y:S01]  /*6860*/  FADD R12, R21, R14 ;  /* 0x0000000e150c7221 */ /* 0x000fe20000000000 */
[----:B------:R-:W-:Y:S01]  /*6870*/  SEL R14, RZ, 0x1, P4 ;  /* 0x00000001ff0e7807 */ /* 0x000fe20002000000 */
[----:B------:R-:W-:Y:S02]  /*6880*/  FADD R13, R22, R31 ;  /* 0x0000001f160d7221 */ /* 0x000fe40000000000 */
[----:B------:R-:W-:Y:S01]  /*6890*/  FADD R12, R12, R23 ;  /* 0x000000170c0c7221 */ /* 0x000fe20000000000 */
[----:B------:R-:W-:Y:S01]  /*68a0*/  HGMMA.64x64x16.F32.BF16 R88, R24, gdesc[UR4].tnspB, R88, gsb0 ;  /* 0x40e0000418587df0 */ /* 0x000fe20008001858 */
[----:B------:R-:W-:Y:S01]  /*68b0*/  LOP3.LUT R3, R3, R14, RZ, 0x3c, !PT ;  /* 0x0000000e03037212 */ /* 0x000fe200078e3cff */
[----:B------:R-:W-:Y:S01]  /*68c0*/  FADD R13, R13, R20 ;  /* 0x000000140d0d7221 */ /* 0x000fe20000000000 */
[----:B------:R-:W-:-:S02]  /*68d0*/  WARPGROUP.DEPBAR.LE gsb0, 0x0 ;  /* 0x00008000000079c5 */ /* 0x000fc40000010000 */
[C---:B------:R-:W-:Y:S02]  /*68e0*/  IMAD R24, R6.reuse, 0x8, R11 ;  /* 0x0000000806187824 */ /* 0x040fe400078e020b */
[----:B------:R-:W-:-:S03]  /*68f0*/  VIADD R6, R6, 0x1 ;  /* 0x0000000106067836 */ /* 0x000fc60000000000 */
[----:B------:R-:W-:Y:S02]  /*6900*/  PRMT R24, RZ, 0x654, R24 ;  /* 0x00000654ff187816 */ /* 0x000fe40000000018 */
[C---:B------:R-:W-:Y:S02]  /*6910*/  ISETP.NE.AND P3, PT, R6.reuse, 0x4, PT ;  /* 0x000000040600780c */ /* 0x040fe40003f65270 */
[----:B------:R1:W-:Y:S02]  /*6920*/  SYNCS.ARRIVE.TRANS64.RED.A1T0 RZ, [R24+URZ], RZ ;  /* 0x000000ff18ff79a7 */ /* 0x0003e4000810043f */
[----:B------:R-:W-:Y:S01]  /*6930*/  SEL R6, R6, RZ, P3 ;  /* 0x000000ff06067207 */ /* 0x000fe20001800000 */
[----:B------:R-:W-:Y:S08]  /*6940*/  @P2 BRA `(.L_x_31) ;  /* 0x0000000000982947 */ /* 0x000ff00003800000 */
[----:B------:R-:W-:Y:S01]  /*6950*/  ISETP.LT.OR P2, PT, R7, 0x1, !P0 ;  /* 0x000000010700780c */ /* 0x000fe20004741670 */
[----:B------:R-:W-:-:S12]  /*6960*/  BSSY B0, `(.L_x_32) ;  /* 0x0000023000007945 */ /* 0x000fd80003800000 */
[----:B------:R-:W-:Y:S05]  /*6970*/  @P2 BRA `(.L_x_33) ;  /* 0x0000000000842947 */ /* 0x000fea0003800000 */
[----:B------:R-:W-:Y:S02]  /*6980*/  LEA R14, R5, R2, 0x3 ;  /* 0x00000002050e7211 */ /* 0x000fe400078e18ff */
[----:B------:R-:W-:Y:S02]  /*6990*/  SHF.L.U32 R21, R4, 0x1f, RZ ;  /* 0x0000001f04157819 */ /* 0x000fe400000006ff */
[----:B------:R-:W-:Y:S02]  /*69a0*/  ISETP.NE.AND P3, PT, R0, RZ, PT ;  /* 0x000000ff0000720c */ /* 0x000fe40003f65270 */
[----:B------:R-:W2:Y:S02]  /*69b0*/  SYNCS.PHASECHK.TRANS64.TRYWAIT P2, [R14+URZ+0x12020], R21 ;  /* 0x012020150e0075a7 */ /* 0x000ea4000804017f */
[----:B--2---:R-:W-:Y:S09]  /*69c0*/  @!P2 BRA `(.L_x_34) ;  /* 0x0000004c00c4a947 */ /* 0x004ff20003800000 */
.L_x_83:
[----:B------:R-:W-:Y:S05]  /*69d0*/  @P3 BRA `(.L_x_35) ;  /* 0x0000000000143947 */ /* 0x000fea0003800000 */
[----:B------:R-:W-:Y:S01]  /*69e0*/  LOP3.LUT P2, RZ, R16, 0x1f, RZ, 0xc0, !PT ;  /* 0x0000001f10ff7812 */ /* 0x000fe2000784c0ff */
[----:B--2---:R-:W-:-:S04]  /*69f0*/  IMAD.MOV.U32 R21, RZ, RZ, 0x4000 ;  /* 0x00004000ff157424 */ /* 0x004fc800078e00ff */
[----:B------:R3:W-:Y:S08]  /*6a00*/  SYNCS.ARRIVE.TRANS64 RZ, [R14+URZ+0x12000], R21 ;  /* 0x012000150eff79a7 */ /* 0x0007f0000800003f */
[----:B------:R-:W-:Y:S05]  /*6a10*/  @!P2 BRA `(.L_x_35) ;  /* 0x000000000004a947 */ /* 0x000fea0003800000 */
[----:B------:R-:W-:Y:S01]  /*6a20*/  BPT.TRAP 0x1 ;  /* 0x000000040000795c */ /* 0x000fe20000300000 */
.L_x_35:
        /* <DEDUP_REMOVED lines=9> */
[----:B------:R-:W-:Y:S01]  /*6ac0*/  UMOV UR12, UR36 ;  /* 0x00000024000c7c82 */ /* 0x000fe20008000000 */
[----:B------:R-:W-:Y:S01]  /*6ad0*/  UMOV UR13, UR37 ;  /* 0x00000025000d7c82 */ /* 0x000fe20008000000 */
[----:B------:R-:W-:Y:S01]  /*6ae0*/  VIADD R5, R5, 0x1 ;  /* 0x0000000105057836 */ /* 0x000fe20000000000 */
[----:B------:R-:W-:-:S03]  /*6af0*/  IADD3 R8, R8, 0x1, RZ ;  /* 0x0000000108087810 */ /* 0x000fc60007ffe0ff */
[----:B------:R-:W-:Y:S01]  /*6b00*/  USHF.L.U32 UR11, UR11, 0x7, URZ ;  /* 0x000000070b0b7899 */ /* 0x000fe2000800063f */
[C---:B------:R-:W-:Y:S01]  /*6b10*/  ISETP.NE.AND P2, PT, R5.reuse, 0x4, PT ;  /* 0x000000040500780c */ /* 0x040fe20003f45270 */
[----:B------:R-:W-:Y:S02]  /*6b20*/  UIADD3 UR9, UR9, 0x12000, URZ ;  /* 0x0001200009097890 */ /* 0x000fe4000fffe03f */
[----:B------:R-:W-:Y:S01]  /*6b30*/  UIADD3 UR8, UR8, 0x2000, URZ ;  /* 0x0000200008087890 */ /* 0x000fe2000fffe03f */
[----:B--23--:R-:W-:Y:S02]  /*6b40*/  SEL R21, RZ, 0x1, P2 ;  /* 0x00000001ff157807 */ /* 0x00cfe40001000000 */
[----:B------:R-:W-:Y:S02]  /*6b50*/  SEL R5, R5, RZ, P2 ;  /* 0x000000ff05057207 */ /* 0x000fe40001000000 */
[----:B------:R-:W-:-:S04]  /*6b60*/  LOP3.LUT R4, R4, R21, RZ, 0x3c, !PT ;  /* 0x0000001504047212 */ /* 0x000fc800078e3cff */
[----:B------:R2:W-:Y:S02]  /*6b70*/  UTMALDG.4D [UR8], [UR6], desc[UR18] ;  /* 0x00001208060075b4 */ /* 0x0005e40008019000 */
[----:B--2---:R-:W-:Y:S01]  /*6b80*/  NOP ;  /* 0x0000000000007918 */ /* 0x004fe20000000000 */
.L_x_33:
[----:B------:R-:W-:Y:S05]  /*6b90*/  BSYNC B0 ;  /* 0x0000000000007941 */ /* 0x000fea0003800000 */
.L_x_32:
[----:B------:R-:W-:-:S07]  /*6ba0*/  VIADD R7, R7, 0xffffffff ;  /* 0xffffffff07077836 */ /* 0x000fce0000000000 */
.L_x_31:
[----:B------:R-:W-:Y:S01]  /*6bb0*/  IADD3 R10, R10, 0x80, RZ ;  /* 0x000000800a0a7810 */ /* 0x000fe20007ffe0ff */
[----:B------:R-:W-:Y:S01]  /*6bc0*/  IMAD.MOV.U32 R23, RZ, RZ, R19 ;  /* 0x000000ffff177224 */ /* 0x000fe200078e0013 */
[----:B------:R-:W-:Y:S01]  /*6bd0*/  MOV R21, R18 ;  /* 0x0000001200157202 */ /* 0x000fe20000000f00 */
[----:B------:R-:W-:Y:S06]  /*6be0*/  @P1 BRA `(.L_x_36) ;  /* 0xffffffd000c41947 */ /* 0x000fec000383ffff */
.L_x_24:
[----:B------:R-:W-:-:S13]  /*6bf0*/  ISETP.GE.AND P1, PT, R17, 0x1, PT ;  /* 0x000000011100780c */ /* 0x000fda0003f26270 */
[----:B------:R-:W-:Y:S05]  /*6c00*/  @!P1 BRA `(.L_x_37) ;  /* 0x0000003400a09947 */ /* 0x000fea0003800000 */
[----:B------:R-:W-:Y:S01]  /*6c10*/  IMAD.MOV.U32 R21, RZ, RZ, R19 ;  /* 0x000000ffff157224 */ /* 0x000fe200078e0013 */
[----:B------:R-:W-:Y:S02]  /*6c20*/  MOV R20, R18 ;  /* 0x0000001200147202 */ /* 0x000fe40000000f00 */
[----:B------:R-:W-:-:S07]  /*6c30*/  LOP3.LUT R14, R16, 0x1f, RZ, 0xc0, !PT ;  /* 0x0000001f100e7812 */ /* 0x000fce00078ec0ff */
.L_x_50:
[----:B------:R-:W-:Y:S01]  /*6c40*/  IMAD R19, R15, 0x8, R2 ;  /* 0x000000080f137824 */ /* 0x000fe200078e0202 */
[----:B------:R-:W-:-:S07]  /*6c50*/  SHF.L.U32 R18, R3, 0x1f, RZ ;  /* 0x0000001f03127819 */ /* 0x000fce00000006ff */
[----:B------:R-:W-:Y:S05]  /*6c60*/  YIELD ;  /* 0x0000000000007946 */ /* 0x000fea0003800000 */
[----:B------:R-:W2:Y:S02]  /*6c70*/  SYNCS.PHASECHK.TRANS64.TRYWAIT P1, [R19+URZ+0x12000], R18 ;  /* 0x01200012130075a7 */ /* 0x000ea4000802017f */
[----:B--2---:R-:W-:Y:S05]  /*6c80*/  @!P1 BRA `(.L_x_38) ;  /* 0x0000004c00289947 */ /* 0x004fea0003800000 */
.L_x_84:
[----:B------:R-:W-:Y:S05]  /*6c90*/  WARPSYNC.ALL ;  /* 0x0000000000007948 */ /* 0x000fea0003800000 */
[----:B-1----:R-:W-:Y:S01]  /*6ca0*/  LEA R22, R15, UR28, 0xa ;  /* 0x0000001c0f167c11 */ /* 0x002fe2000f8e50ff */
[----:B------:R-:W-:Y:S01]  /*6cb0*/  WARPGROUP.ARRIVE ;  /* 0x00000000000079c5 */ /* 0x000fe20000000000 */
[----:B------:R-:W-:Y:S02]  /*6cc0*/  MOV R23, 0x40000040 ;  /* 0x4000004000177802 */ /* 0x000fe40000000f00 */
[C---:B------:R-:W-:Y:S01]  /*6cd0*/  R2UR UR26, R22.reuse ;  /* 0x00000000161a72ca */ /* 0x040fe200000e0000 */
[----:B--2---:R-:W-:Y:S01]  /*6ce0*/  VIADD R18, R22, 0x2 ;  /* 0x0000000216127836 */ /* 0x004fe20000000000 */
[----:B------:R-:W-:-:S02]  /*6cf0*/  R2UR UR27, R23 ;  /* 0x00000000171b72ca */ /* 0x000fc400000e0000 */
[----:B------:R-:W-:Y:S02]  /*6d00*/  MOV R19, 0x40000040 ;  /* 0x4000004000137802 */ /* 0x000fe40000000f00 */
[----:B------:R-:W-:Y:S01]  /*6d10*/  R2UR UR6, R18 ;  /* 0x00000000120672ca */ /* 0x000fe200000e0000 */
[C---:B------:R-:W-:Y:S01]  /*6d20*/  VIADD R18, R22.reuse, 0x4 ;  /* 0x0000000416127836 */ /* 0x040fe20000000000 */
[----:B------:R-:W-:Y:S01]  /*6d30*/  R2UR UR7, R19 ;  /* 0x00000000130772ca */ /* 0x000fe200000e0000 */
[----:B------:R-:W-:Y:S01]  /*6d40*/  VIADD R22, R22, 0x6 ;  /* 0x0000000616167836 */ /* 0x000fe20000000000 */
[----:B------:R-:W-:Y:S02]  /*6d50*/  MOV R19, 0x40000040 ;  /* 0x4000004000137802 */ /* 0x000fe40000000f00 */
[----:B------:R-:W-:Y:S02]  /*6d60*/  R2UR UR18, R18 ;  /* 0x00000000121272ca */ /* 0x000fe400000e0000 */
[----:B------:R-:W-:Y:S01]  /*6d70*/  R2UR UR19, R19 ;  /* 0x00000000131372ca */ /* 0x000fe200000e0000 */
[----:B------:R-:W-:Y:S01]  /*6d80*/  HGMMA.64x128x16.F32.BF16 R24, gdesc[UR24], RZ, !UPT, gsb0 ;  /* 0x01e00000181879f0 */ /* 0x000fe2000c0018ff */
[----:B------:R-:W-:-:S02]  /*6d90*/  MOV R23, 0x40000040 ;  /* 0x4000004000177802 */ /* 0x000fc40000000f00 */
[----:B------:R-:W-:Y:S02]  /*6da0*/  R2UR UR22, R22 ;  /* 0x00000000161672ca */ /* 0x000fe400000e0000 */
[----:B------:R-:W-:Y:S02]  /*6db0*/  R2UR UR23, R23 ;  /* 0x00000000171772ca */ /* 0x000fe400000e0000 */
[----:B------:R-:W-:Y:S01]  /*6dc0*/  ISETP.NE.AND P1, PT, R9, RZ, PT ;  /* 0x000000ff0900720c */ /* 0x000fe20003f25270 */
[----:B------:R-:W-:Y:S02]  /*6dd0*/  WARPGROUP.DEPBAR.LE gsb0, 0x0 ;  /* 0x00008000000079c5 */ /* 0x000fe40000010000 */
[----:B------:R-:W-:-:S06]  /*6de0*/  WARPGROUP.ARRIVE ;  /* 0x00000000000079c5 */ /* 0x000fcc0000000000 */
        /* <DEDUP_REMOVED lines=11> */
[----:B------:R-:W-:Y:S01]  /*6ea0*/  IMAD R18, R5, 0x8, R2 ;  /* 0x0000000805127824 */ /* 0x000fe200078e0202 */
[----:B------:R-:W-:Y:S02]  /*6eb0*/  SHF.L.U32 R19, R4, 0x1f, RZ ;  /* 0x0000001f04137819 */ /* 0x000fe400000006ff */
[----:B------:R-:W-:Y:S02]  /*6ec0*/  ISETP.NE.AND P3, PT, R0, RZ, PT ;  /* 0x000000ff0000720c */ /* 0x000fe40003f65270 */
[----:B------:R-:W1:Y:S02]  /*6ed0*/  SYNCS.PHASECHK.TRANS64.TRYWAIT P2, [R18+URZ+0x12020], R19 ;  /* 0x01202013120075a7 */ /* 0x000e64000804017f */
[----:B-1----:R-:W-:Y:S09]  /*6ee0*/  @!P2 BRA `(.L_x_41) ;  /* 0x0000004800a4a947 */ /* 0x002ff20003800000 */
.L_x_85:
[----:B------:R-:W-:Y:S05]  /*6ef0*/  @P3 BRA `(.L_x_42) ;  /* 0x0000000000143947 */ /* 0x000fea0003800000 */
[----:B------:R-:W-:Y:S02]  /*6f00*/  ISETP.NE.AND P2, PT, R14, RZ, PT ;  /* 0x000000ff0e00720c */ /* 0x000fe40003f45270 */
[----:B-1----:R-:W-:-:S04]  /*6f10*/  MOV R19, 0x4000 ;  /* 0x0000400000137802 */ /* 0x002fc80000000f00 */
[----:B------:R2:W-:Y:S07]  /*6f20*/  SYNCS.ARRIVE.TRANS64 RZ, [R18+URZ+0x12000], R19 ;  /* 0x0120001312ff79a7 */ /* 0x0005ee000800003f */
[----:B------:R-:W-:Y:S05]  /*6f30*/  @!P2 BRA `(.L_x_42) ;  /* 0x000000000004a947 */ /* 0x000fea0003800000 */
[----:B------:R-:W-:Y:S01]  /*6f40*/  BPT.TRAP 0x1 ;  /* 0x000000040000795c */ /* 0x000fe20000300000 */
.L_x_42:
[----:B-12---:R-:W-:Y:S01]  /*6f50*/  IMAD R19, R5, 0x4000, R2 ;  /* 0x0000400005137824 */ /* 0x006fe200078e0202 */
        /* <DEDUP_REMOVED lines=10> */
[----:B------:R-:W-:Y:S01]  /*7000*/  UMOV UR12, UR36 ;  /* 0x00000024000c7c82 */ /* 0x000fe20008000000 */
[----:B------:R-:W-:Y:S01]  /*7010*/  UMOV UR13, UR37 ;  /* 0x00000025000d7c82 */ /* 0x000fe20008000000 */
[----:B------:R-:W-:Y:S01]  /*7020*/  ISETP.NE.AND P2, PT, R5, 0x4, PT ;  /* 0x000000040500780c */ /* 0x000fe20003f45270 */
[----:B------:R-:W-:-:S02]  /*7030*/  USHF.L.U32 UR11, UR11, 0x7, URZ ;  /* 0x000000070b0b7899 */ /* 0x000fc4000800063f */
[----:B------:R-:W-:Y:S01]  /*7040*/  UIADD3 UR9, UR9, 0x12000, URZ ;  /* 0x0001200009097890 */ /* 0x000fe2000fffe03f */
[----:B------:R-:W-:Y:S01]  /*7050*/  SEL R19, RZ, 0x1, P2 ;  /* 0x00000001ff137807 */ /* 0x000fe20001000000 */
[----:B------:R-:W-:Y:S01]  /*7060*/  UIADD3 UR8, UR8, 0x2000, URZ ;  /* 0x0000200008087890 */ /* 0x000fe2000fffe03f */
[----:B------:R-:W-:Y:S02]  /*7070*/  SEL R5, R5, RZ, P2 ;  /* 0x000000ff05057207 */ /* 0x000fe40001000000 */
[----:B------:R-:W-:-:S06]  /*7080*/  LOP3.LUT R4, R4, R19, RZ, 0x3c, !PT ;  /* 0x0000001304047212 */ /* 0x000fcc00078e3cff */
[----:B------:R1:W-:Y:S02]  /*7090*/  UTMALDG.4D [UR8], [UR6], desc[UR18] ;  /* 0x00001208060075b4 */ /* 0x0003e40008019000 */
[----:B-1----:R-:W-:Y:S01]  /*70a0*/  NOP ;  /* 0x0000000000007918 */ /* 0x002fe20000000000 */
.L_x_40:
[----:B------:R-:W-:-:S07]  /*70b0*/  VIADD R7, R7, 0xffffffff ;  /* 0xffffffff07077836 */ /* 0x000fce0000000000 */
.L_x_39:
[----:B------:R-:W-:Y:S01]  /*70c0*/  IADD3 R15, R15, 0x1, RZ ;  /* 0x000000010f0f7810 */ /* 0x000fe20007ffe0ff */
[----:B------:R-:W-:Y:S05]  /*70d0*/  WARPSYNC.ALL ;  /* 0x0000000000007948 */ /* 0x000fea0003800000 */
[----:B------:R-:W-:-:S04]  /*70e0*/  ISETP.NE.AND P2, PT, R15, 0x4, PT ;  /* 0x000000040f00780c */ /* 0x000fc80003f45270 */
[----:B------:R-:W-:Y:S02]  /*70f0*/  SEL R18, RZ, 0x1, P2 ;  /* 0x00000001ff127807 */ /* 0x000fe40001000000 */
[----:B------:R-:W-:Y:S02]  /*7100*/  SEL R15, R15, RZ, P2 ;  /* 0x000000ff0f0f7207 */ /* 0x000fe40001000000 */
[----:B------:R-:W-:Y:S01]  /*7110*/  LOP3.LUT R3, R3, R18, RZ, 0x3c, !PT ;  /* 0x0000001203037212 */ /* 0x000fe200078e3cff */
[C---:B------:R-:W-:Y:S01]  /*7120*/  VIADD R18, R10.reuse, 0x1 ;  /* 0x000000010a127836 */ /* 0x040fe20000000000 */
[C---:B------:R-:W-:Y:S01]  /*7130*/  ISETP.GE.AND P2, PT, R10.reuse, UR29, PT ;  /* 0x0000001d0a007c0c */ /* 0x040fe2000bf46270 */
[C---:B------:R-:W-:Y:S01]  /*7140*/  VIADD R22, R10.reuse, 0x9 ;  /* 0x000000090a167836 */ /* 0x040fe20000000000 */
[----:B------:R-:W-:Y:S01]  /*7150*/  IADD3 R19, R10, 0x8, RZ ;  /* 0x000000080a137810 */ /* 0x000fe20007ffe0ff */
[----:B------:R-:W-:Y:S01]  /*7160*/  BSSY B0, `(.L_x_43) ;  /* 0x00000e0000007945 */ /* 0x000fe20003800000 */
[----:B------:R-:W-:-:S02]  /*7170*/  ISETP.GE.AND P4, PT, R18, UR29, PT ;  /* 0x0000001d12007c0c */ /* 0x000fc4000bf86270 */
[----:B------:R-:W-:Y:S02]  /*7180*/  IADD3 R18, R10, 0x10, RZ ;  /* 0x000000100a127810 */ /* 0x000fe40007ffe0ff */
[----:B------:R-:W-:Y:S02]  /*7190*/  FSEL R24, R24, -INF , !P2 ;  /* 0xff80000018187808 */ /* 0x000fe40005000000 */
[----:B------:R-:W-:Y:S01]  /*71a0*/  ISETP.GE.AND P5, PT, R18, UR29, PT ;  /* 0x0000001d12007c0c */ /* 0x000fe2000bfa6270 */
[----:B------:R-:W-:Y:S01]  /*71b0*/  VIADD R18, R10, 0x11 ;  /* 0x000000110a127836 */ /* 0x000fe20000000000 */
[----:B------:R-:W-:Y:S01]  /*71c0*/  FSEL R23, R26, -INF , !P2 ;  /* 0xff8000001a177808 */ /* 0x000fe20005000000 */
[----:B------:R-:W-:Y:S01]  /*71d0*/  VIADD R26, R10, 0x49 ;  /* 0x000000490a1a7836 */ /* 0x000fe20000000000 */
[----:B------:R-:W-:Y:S02]  /*71e0*/  ISETP.GE.AND P3, PT, R19, UR29, PT ;  /* 0x0000001d13007c0c */ /* 0x000fe4000bf66270 */
[----:B------:R-:W-:Y:S01]  /*71f0*/  ISETP.GE.AND P2, PT, R18, UR29, PT ;  /* 0x0000001d12007c0c */ /* 0x000fe2000bf46270 */
[----:B------:R-:W-:Y:S01]  /*7200*/  VIADD R18, R10, 0x19 ;  /* 0x000000190a127836 */ /* 0x000fe20000000000 */
[----:B------:R-:W-:-:S02]  /*7210*/  FSEL R28, R28, -INF , !P3 ;  /* 0xff8000001c1c7808 */ /* 0x000fc40005800000 */
[----:B------:R-:W-:Y:S02]  /*7220*/  FSEL R30, R30, -INF , !P3 ;  /* 0xff8000001e1e7808 */ /* 0x000fe40005800000 */
[----:B------:R-:W-:Y:S02]  /*7230*/  IADD3 R19, R10, 0x18, RZ ;  /* 0x000000180a137810 */ /* 0x000fe40007ffe0ff */
[----:B------:R-:W-:Y:S01]  /*7240*/  ISETP.GE.AND P3, PT, R18, UR29, PT ;  /* 0x0000001d12007c0c */ /* 0x000fe2000bf66270 */
[----:B------:R-:W-:Y:S01]  /*7250*/  VIADD R18, R10, 0x21 ;  /* 0x000000210a127836 */ /* 0x000fe20000000000 */
[----:B------:R-:W-:Y:S02]  /*7260*/  FSEL R25, R25, -INF , !P4 ;  /* 0xff80000019197808 */ /* 0x000fe40006000000 */
[----:B------:R-:W-:Y:S02]  /*7270*/  FSEL R27, R27, -INF , !P4 ;  /* 0xff8000001b1b7808 */ /* 0x000fe40006000000 */
[----:B------:R-:W-:-:S02]  /*7280*/  ISETP.GE.AND P6, PT, R22, UR29, PT ;  /* 0x0000001d16007c0c */ /* 0x000fc4000bfc6270 */
[----:B------:R-:W-:Y:S02]  /*7290*/  ISETP.GE.AND P4, PT, R19, UR29, PT ;  /* 0x0000001d13007c0c */ /* 0x000fe4000bf86270 */
[----:B------:R-:W-:Y:S02]  /*72a0*/  IADD3 R19, R10, 0x20, RZ ;  /* 0x000000200a137810 */ /* 0x000fe40007ffe0ff */
[----:B------:R-:W-:Y:S02]  /*72b0*/  FSEL R32, R32, -INF , !P5 ;  /* 0xff80000020207808 */ /* 0x000fe40006800000 */
[----:B------:R-:W-:Y:S02]  /*72c0*/  FSEL R34, R34, -INF , !P5 ;  /* 0xff80000022227808 */ /* 0x000fe40006800000 */
[----:B------:R-:W-:Y:S01]  /*72d0*/  ISETP.GE.AND P5, PT, R18, UR29, PT ;  /* 0x0000001d12007c0c */ /* 0x000fe2000bfa6270 */
[----:B------:R-:W-:Y:S01]  /*72e0*/  VIADD R18, R10, 0x29 ;  /* 0x000000290a127836 */ /* 0x000fe20000000000 */
[----:B------:R-:W-:-:S02]  /*72f0*/  FSEL R29, R29, -INF , !P6 ;  /* 0xff8000001d1d7808 */ /* 0x000fc40007000000 */
[----:B------:R-:W-:Y:S02]  /*7300*/  FSEL R31, R31, -INF , !P6 ;  /* 0xff8000001f1f7808 */ /* 0x000fe40007000000 */
        /* <DEDUP_REMOVED lines=12> */
[----:B------:R-:W-:-:S02]  /*73d0*/  FSEL R37, R37, -INF , !P3 ;  /* 0xff80000025257808 */ /* 0x000fc40005800000 */
[----:B------:R-:W-:Y:S02]  /*73e0*/  FSEL R39, R39, -INF , !P3 ;  /* 0xff80000027277808 */ /* 0x000fe40005800000 */
[----:B------:R-:W-:Y:S01]  /*73f0*/  ISETP.GE.AND P6, PT, R18, UR29, PT ;  /* 0x0000001d12007c0c */ /* 0x000fe2000bfc6270 */
[C---:B------:R-:W-:Y:S01]  /*7400*/  VIADD R18, R10.reuse, 0x39 ;  /* 0x000000390a127836 */ /* 0x040fe20000000000 */
[----:B------:R-:W-:Y:S02]  /*7410*/  ISETP.GE.AND P3, PT, R19, UR29, PT ;  /* 0x0000001d13007c0c */ /* 0x000fe4000bf66270 */
[----:B------:R-:W-:Y:S02]  /*7420*/  IADD3 R19, R10, 0x38, RZ ;  /* 0x000000380a137810 */ /* 0x000fe40007ffe0ff */
[----:B------:R-:W-:Y:S02]  /*7430*/  FSEL R41, R41, -INF , !P5 ;  /* 0xff80000029297808 */ /* 0x000fe40006800000 */
[----:B------:R-:W-:-:S02]  /*7440*/  FSEL R43, R43, -INF , !P5 ;  /* 0xff8000002b2b7808 */ /* 0x000fc40006800000 */
[----:B------:R-:W-:Y:S02]  /*7450*/  FSEL R44, R44, -INF , !P2 ;  /* 0xff8000002c2c7808 */ /* 0x000fe40005000000 */
[----:B------:R-:W-:Y:S02]  /*7460*/  FSEL R46, R46, -INF , !P2 ;  /* 0xff8000002e2e7808 */ /* 0x000fe40005000000 */
[----:B------:R-:W-:Y:S02]  /*7470*/  ISETP.GE.AND P5, PT, R19, UR29, PT ;  /* 0x0000001d13007c0c */ /* 0x000fe4000bfa6270 */
[----:B------:R-:W-:Y:S01]  /*7480*/  ISETP.GE.AND P2, PT, R18, UR29, PT ;  /* 0x0000001d12007c0c */ /* 0x000fe2000bf46270 */
[C---:B------:R-:W-:Y:S01]  /*7490*/  VIADD R18, R10.reuse, 0x41 ;  /* 0x000000410a127836 */ /* 0x040fe20000000000 */
[----:B------:R-:W-:Y:S02]  /*74a0*/  IADD3 R19, R10, 0x40, RZ ;  /* 0x000000400a137810 */ /* 0x000fe40007ffe0ff */
[----:B------:R-:W-:-:S02]  /*74b0*/  FSEL R45, R45, -INF , !P4 ;  /* 0xff8000002d2d7808 */ /* 0x000fc40006000000 */
[----:B------:R-:W-:Y:S02]  /*74c0*/  FSEL R47, R47, -INF , !P4 ;  /* 0xff8000002f2f7808 */ /* 0x000fe40006000000 */
[----:B------:R-:W-:Y:S02]  /*74d0*/  ISETP.GE.AND P4, PT, R19, UR29, PT ;  /* 0x0000001d13007c0c */ /* 0x000fe4000bf86270 */
[----:B------:R-:W-:Y:S02]  /*74e0*/  FSEL R48, R48, -INF , !P3 ;  /* 0xff80000030307808 */ /* 0x000fe40005800000 */
[----:B------:R-:W-:Y:S02]  /*74f0*/  FSEL R50, R50, -INF , !P3 ;  /* 0xff80000032327808 */ /* 0x000fe40005800000 */
[----:B------:R-:W-:Y:S02]  /*7500*/  IADD3 R19, R10, 0x48, RZ ;  /* 0x000000480a137810 */ /* 0x000fe40007ffe0ff */
[----:B------:R-:W-:-:S02]  /*7510*/  ISETP.GE.AND P3, PT, R18, UR29, PT ;  /* 0x0000001d12007c0c */ /* 0x000fc4000bf66270 */
[----:B------:R-:W-:Y:S02]  /*7520*/  FMNMX R18, R24, R21, !PT ;  /* 0x0000001518127209 */ /* 0x000fe40007800000 */
[----:B------:R-:W-:Y:S02]  /*7530*/  FSEL R49, R49, -INF , !P6 ;  /* 0xff80000031317808 */ /* 0x000fe40007000000 */
[----:B------:R-:W-:Y:S02]  /*7540*/  FSEL R51, R51, -INF , !P6 ;  /* 0xff80000033337808 */ /* 0x000fe40007000000 */
[----:B------:R-:W-:Y:S02]  /*7550*/  ISETP.GE.AND P6, PT, R19, UR29, PT ;  /* 0x0000001d13007c0c */ /* 0x000fe4000bfc6270 */
        /* <DEDUP_REMOVED lines=23> */
[----:B------:R-:W-:Y:S02]  /*76d0*/  FSEL R52, R52, -INF , !P5 ;  /* 0xff80000034347808 */ /* 0x000fe40006800000 */
[----:B------:R-:W-:Y:S02]  /*76e0*/  FSEL R54, R54, -INF , !P5 ;  /* 0xff80000036367808 */ /* 0x000fe40006800000 */
[----:B------:R-:W-:-:S02]  /*76f0*/  ISETP.GE.AND P5, PT, R26, UR29, PT ;  /* 0x0000001d1a007c0c */ /* 0x000fc4000bfa6270 */
[----:B------:R-:W-:Y:S02]  /*7700*/  IADD3 R26, R10, 0x50, RZ ;  /* 0x000000500a1a7810 */ /* 0x000fe40007ffe0ff */
[----:B------:R-:W-:Y:S02]  /*7710*/  FMNMX R121, R47, R22, !PT ;  /* 0x000000162f797209 */ /* 0x000fe40007800000 */
[----:B------:R-:W-:Y:S02]  /*7720*/  FMNMX R19, R49, R18, !PT ;  /* 0x0000001231137209 */ /* 0x000fe40007800000 */
[----:B------:R-:W-:Y:S02]  /*7730*/  FSEL R53, R53, -INF , !P2 ;  /* 0xff80000035357808 */ /* 0x000fe40005000000 */
[----:B------:R-:W-:Y:S02]  /*7740*/  FSEL R55, R55, -INF , !P2 ;  /* 0xff80000037377808 */ /* 0x000fe40005000000 */
[----:B------:R-:W-:Y:S01]  /*7750*/  ISETP.GE.AND P2, PT, R26, UR29, PT ;  /* 0x0000001d1a007c0c */ /* 0x000fe2000bf46270 */
[----:B------:R-:W-:Y:S01]  /*7760*/  VIADD R26, R10, 0x51 ;  /* 0x000000510a1a7836 */ /* 0x000fe20000000000 */
[----:B------:R-:W-:-:S02]  /*7770*/  FMNMX R22, R50, R121, !PT ;  /* 0x0000007932167209 */ /* 0x000fc40007800000 */
[----:B------:R-:W-:Y:S02]  /*7780*/  FMNMX R18, R52, R19, !PT ;  /* 0x0000001334127209 */ /* 0x000fe40007800000 */
[----:B------:R-:W-:Y:S02]  /*7790*/  FMNMX R121, R51, R22, !PT ;  /* 0x0000001633797209 */ /* 0x000fe40007800000 */
[----:B------:R-:W-:Y:S02]  /*77a0*/  FSEL R56, R56, -INF , !P4 ;  /* 0xff80000038387808 */ /* 0x000fe40006000000 */
[----:B------:R-:W-:Y:S02]  /*77b0*/  FSEL R58, R58, -INF , !P4 ;  /* 0xff8000003a3a7808 */ /* 0x000fe40006000000 */
[----:B------:R-:W-:Y:S02]  /*77c0*/  FMNMX R19, R53, R18, !PT ;  /* 0x0000001235137209 */ /* 0x000fe40007800000 */
[----:B------:R-:W-:-:S02]  /*77d0*/  ISETP.GE.AND P4, PT, R26, UR29, PT ;  /* 0x0000001d1a007c0c */ /* 0x000fc4000bf86270 */
[----:B------:R-:W-:Y:S02]  /*77e0*/  IADD3 R26, R10, 0x58, RZ ;  /* 0x000000580a1a7810 */ /* 0x000fe40007ffe0ff */
[----:B------:R-:W-:Y:S02]  /*77f0*/  FMNMX R22, R54, R121, !PT ;  /* 0x0000007936167209 */ /* 0x000fe40007800000 */
[----:B------:R-:W-:Y:S02]  /*7800*/  FSEL R57, R57, -INF , !P3 ;  /* 0xff80000039397808 */ /* 0x000fe40005800000 */
[----:B------:R-:W-:Y:S02]  /*7810*/  FMNMX R18, R56, R19, !PT ;  /* 0x0000001338127209 */ /* 0x000fe40007800000 */
[----:B------:R-:W-:Y:S02]  /*7820*/  FSEL R59, R59, -INF , !P3 ;  /* 0xff8000003b3b7808 */ /* 0x000fe40005800000 */
[----:B------:R-:W-:Y:S01]  /*7830*/  ISETP.GE.AND P3, PT, R26, UR29, PT ;  /* 0x0000001d1a007c0c */ /* 0x000fe2000bf66270 */
[----:B------:R-:W-:Y:S01]  /*7840*/  VIADD R26, R10, 0x59 ;  /* 0x000000590a1a7836 */ /* 0x000fe20000000000 */
[----:B------:R-:W-:-:S02]  /*7850*/  FMNMX R121, R55, R22, !PT ;  /* 0x0000001637797209 */ /* 0x000fc40007800000 */
[----:B------:R-:W-:Y:S02]  /*7860*/  FSEL R60, R60, -INF , !P6 ;  /* 0xff8000003c3c7808 */ /* 0x000fe40007000000 */
[----:B------:R-:W-:Y:S02]  /*7870*/  FMNMX R19, R57, R18, !PT ;  /* 0x0000001239137209 */ /* 0x000fe40007800000 */
[----:B------:R-:W-:Y:S02]  /*7880*/  FSEL R62, R62, -INF , !P6 ;  /* 0xff8000003e3e7808 */ /* 0x000fe40007000000 */
[----:B------:R-:W-:Y:S02]  /*7890*/  FMNMX R22, R58, R121, !PT ;  /* 0x000000793a167209 */ /* 0x000fe40007800000 */
[----:B------:R-:W-:Y:S02]  /*78a0*/  ISETP.GE.AND P6, PT, R26, UR29, PT ;  /* 0x0000001d1a007c0c */ /* 0x000fe4000bfc6270 */
[----:B------:R-:W-:-:S02]  /*78b0*/  FSEL R61, R61, -INF , !P5 ;  /* 0xff8000003d3d7808 */ /* 0x000fc40006800000 */
[----:B------:R-:W-:Y:S02]  /*78c0*/  FMNMX R18, R60, R19, !PT ;  /* 0x000000133c127209 */ /* 0x000fe40007800000 */
[----:B------:R-:W-:Y:S02]  /*78d0*/  IADD3 R26, R10, 0x60, RZ ;  /* 0x000000600a1a7810 */ /* 0x000fe40007ffe0ff */
[----:B------:R-:W-:Y:S02]  /*78e0*/  FMNMX R121, R59, R22, !PT ;  /* 0x000000163b797209 */ /* 0x000fe40007800000 */
[----:B------:R-:W-:Y:S02]  /*78f0*/  FSEL R63, R63, -INF , !P5 ;  /* 0xff8000003f3f7808 */ /* 0x000fe40006800000 */
[----:B------:R-:W-:Y:S02]  /*7900*/  FSEL R64, R64, -INF , !P2 ;  /* 0xff80000040407808 */ /* 0x000fe40005000000 */
[----:B------:R-:W-:-:S02]  /*7910*/  FMNMX R19, R61, R18, !PT ;  /* 0x000000123d137209 */ /* 0x000fc40007800000 */
[----:B------:R-:W-:Y:S01]  /*7920*/  ISETP.GE.AND P5, PT, R26, UR29, PT ;  /* 0x0000001d1a007c0c */ /* 0x000fe2000bfa6270 */
[----:B------:R-:W-:Y:S01]  /*7930*/  VIADD R26, R10, 0x61 ;  /* 0x000000610a1a7836 */ /* 0x000fe20000000000 */
[----:B------:R-:W-:Y:S02]  /*7940*/  FMNMX R22, R62, R121, !PT ;  /* 0x000000793e167209 */ /* 0x000fe40007800000 */
[----:B------:R-:W-:Y:S02]  /*7950*/  FSEL R65, R65, -INF , !P4 ;  /* 0xff80000041417808 */ /* 0x000fe40006000000 */
[----:B------:R-:W-:Y:S02]  /*7960*/  FMNMX R18, R64, R19, !PT ;  /* 0x0000001340127209 */ /* 0x000fe40007800000 */
[----:B------:R-:W-:Y:S02]  /*7970*/  FSEL R66, R66, -INF , !P2 ;  /* 0xff80000042427808 */ /* 0x000fe40005000000 */
[----:B------:R-:W-:-:S02]  /*7980*/  ISETP.GE.AND P2, PT, R26, UR29, PT ;  /* 0x0000001d1a007c0c */ /* 0x000fc4000bf46270 */
[----:B------:R-:W-:Y:S02]  /*7990*/  FMNMX R121, R63, R22, !PT ;  /* 0x000000163f797209 */ /* 0x000fe40007800000 */
[----:B------:R-:W-:Y:S02]  /*79a0*/  IADD3 R26, R10, 0x68, RZ ;  /* 0x000000680a1a7810 */ /* 0x000fe40007ffe0ff */
[----:B------:R-:W-:Y:S02]  /*79b0*/  FSEL R68, R68, -INF , !P3 ;  /* 0xff80000044447808 */ /* 0x000fe40005800000 */
[----:B------:R-:W-:Y:S02]  /*79c0*/  FMNMX R19, R65, R18, !PT ;  /* 0x0000001241137209 */ /* 0x000fe40007800000 */
[----:B------:R-:W-:Y:S02]  /*79d0*/  FSEL R67, R67, -INF , !P4 ;  /* 0xff80000043437808 */ /* 0x000fe40006000000 */
[----:B------:R-:W-:-:S02]  /*79e0*/  FMNMX R22, R66, R121, !PT ;  /* 0x0000007942167209 */ /* 0x000fc40007800000 */
[----:B------:R-:W-:Y:S01]  /*79f0*/  ISETP.GE.AND P4, PT, R26, UR29, PT ;  /* 0x0000001d1a007c0c */ /* 0x000fe2000bf86270 */
[----:B------:R-:W-:Y:S01]  /*7a00*/  VIADD R26, R10, 0x69 ;  /* 0x000000690a1a7836 */ /* 0x000fe20000000000 */
[----:B------:R-:W-:Y:S02]  /*7a10*/  FSEL R69, R69, -INF , !P6 ;  /* 0xff80000045457808 */ /* 0x000fe40007000000 */
[----:B------:R-:W-:Y:S02]  /*7a20*/  FMNMX R18, R68, R19, !PT ;  /* 0x0000001344127209 */ /* 0x000fe40007800000 */
[----:B------:R-:W-:Y:S02]  /*7a30*/  FSEL R70, R70, -INF , !P3 ;  /* 0xff80000046467808 */ /* 0x000fe40005800000 */
[----:B------:R-:W-:Y:S02]  /*7a40*/  FMNMX R121, R67, R22, !PT ;  /* 0x0000001643797209 */ /* 0x000fe40007800000 */
[----:B------:R-:W-:-:S02]  /*7a50*/  FSEL R72, R72, -INF , !P5 ;  /* 0xff80000048487808 */ /* 0x000fc40006800000 */
[----:B------:R-:W-:Y:S02]  /*7a60*/  FMNMX R19, R69, R18, !PT ;  /* 0x0000001245137209 */ /* 0x000fe40007800000 */
[----:B------:R-:W-:Y:S02]  /*7a70*/  ISETP.GE.AND P3, PT, R26, UR29, PT ;  /* 0x0000001d1a007c0c */ /* 0x000fe4000bf66270 */
[----:B------:R-:W-:Y:S02]  /*7a80*/  IADD3 R26, R10, 0x70, RZ ;  /* 0x000000700a1a7810 */ /* 0x000fe40007ffe0ff */
[----:B------:R-:W-:Y:S02]  /*7a90*/  FSEL R71, R71, -INF , !P6 ;  /* 0xff80000047477808 */ /* 0x000fe40007000000 */
[----:B------:R-:W-:Y:S02]  /*7aa0*/  FMNMX R22, R70, R121, !PT ;  /* 0x0000007946167209 */ /* 0x000fe40007800000 */
[----:B------:R-:W-:-:S02]  /*7ab0*/  FSEL R73, R73, -INF , !P2 ;  /* 0xff80000049497808 */ /* 0x000fc40005000000 */
[----:B------:R-:W-:Y:S02]  /*7ac0*/  FMNMX R18, R72, R19, !PT ;  /* 0x0000001348127209 */ /* 0x000fe40007800000 */
[----:B------:R-:W-:Y:S01]  /*7ad0*/  ISETP.GE.AND P6, PT, R26, UR29, PT ;  /* 0x0000001d1a007c0c */ /* 0x000fe2000bfc6270 */
[----:B------:R-:W-:Y:S01]  /*7ae0*/  VIADD R26, R10, 0x71 ;  /* 0x000000710a1a7836 */ /* 0x000fe20000000000 */
        /* <DEDUP_REMOVED lines=8> */
[----:B------:R-:W-:Y:S02]  /*7b70*/  ISETP.GE.AND P5, PT, R26, UR29, PT ;  /* 0x0000001d1a007c0c */ /* 0x000fe4000bfa6270 */
[----:B------:R-:W-:-:S02]  /*7b80*/  IADD3 R26, R10, 0x78, RZ ;  /* 0x000000780a1a7810 */ /* 0x000fc40007ffe0ff */
[----:B------:R-:W-:Y:S02]  /*7b90*/  FSEL R78, R78, -INF , !P4 ;  /* 0xff8000004e4e7808 */ /* 0x000fe40006000000 */
[----:B------:R-:W-:Y:S02]  /*7ba0*/  FMNMX R121, R75, R22, !PT ;  /* 0x000000164b797209 */ /* 0x000fe40007800000 */
[----:B------:R-:W-:Y:S02]  /*7bb0*/  FSEL R80, R80, -INF , !P6 ;  /* 0xff80000050507808 */ /* 0x000fe40007000000 */
[----:B------:R-:W-:Y:S02]  /*7bc0*/  FMNMX R19, R77, R18, !PT ;  /* 0x000000124d137209 */ /* 0x000fe40007800000 */
[----:B------:R-:W-:Y:S01]  /*7bd0*/  ISETP.GE.AND P2, PT, R26, UR29, PT ;  /* 0x0000001d1a007c0c */ /* 0x000fe2000bf46270 */
[----:B------:R-:W-:Y:S01]  /*7be0*/  VIADD R26, R10, 0x79 ;  /* 0x000000790a1a7836 */ /* 0x000fe20000000000 */
[----:B------:R-:W-:-:S02]  /*7bf0*/  FSEL R79, R79, -INF , !P3 ;  /* 0xff8000004f4f7808 */ /* 0x000fc40005800000 */
[----:B------:R-:W-:Y:S02]  /*7c00*/  FMNMX R22, R78, R121, !PT ;  /* 0x000000794e167209 */ /* 0x000fe40007800000 */
[----:B------:R-:W-:Y:S02]  /*7c10*/  FSEL R81, R81, -INF , !P5 ;  /* 0xff80000051517808 */ /* 0x000fe40006800000 */
[----:B------:R-:W-:Y:S02]  /*7c20*/  FMNMX R18, R80, R19, !PT ;  /* 0x0000001350127209 */ /* 0x000fe40007800000 */
[----:B------:R-:W-:Y:S02]  /*7c30*/  FSEL R82, R82, -INF , !P6 ;  /* 0xff80000052527808 */ /* 0x000fe40007000000 */
[----:B------:R-:W-:Y:S02]  /*7c40*/  FMNMX R121, R79, R22, !PT ;  /* 0x000000164f797209 */ /* 0x000fe40007800000 */
[----:B------:R-:W-:-:S02]  /*7c50*/  ISETP.GE.AND P4, PT, R26, UR29, PT ;  /* 0x0000001d1a007c0c */ /* 0x000fc4000bf86270 */
[----:B------:R-:W-:Y:S02]  /*7c60*/  FSEL R84, R84, -INF , !P2 ;  /* 0xff80000054547808 */ /* 0x000fe40005000000 */
[----:B------:R-:W-:Y:S02]  /*7c70*/  FMNMX R19, R81, R18, !PT ;  /* 0x0000001251137209 */ /* 0x000fe40007800000 */
[----:B------:R-:W-:Y:S02]  /*7c80*/  FSEL R83, R83, -INF , !P5 ;  /* 0xff80000053537808 */ /* 0x000fe40006800000 */
[----:B------:R-:W-:Y:S02]  /*7c90*/  FMNMX R22, R82, R121, !PT ;  /* 0x0000007952167209 */ /* 0x000fe40007800000 */
[----:B------:R-:W-:Y:S02]  /*7ca0*/  FSEL R85, R85, -INF , !P4 ;  /* 0xff80000055557808 */ /* 0x000fe40006000000 */
[----:B------:R-:W-:-:S02]  /*7cb0*/  FMNMX R18, R84, R19, !PT ;  /* 0x0000001354127209 */ /* 0x000fc40007800000 */
[----:B------:R-:W-:Y:S02]  /*7cc0*/  FMNMX R121, R83, R22, !PT ;  /* 0x0000001653797209 */ /* 0x000fe40007800000 */
[----:B------:R-:W-:Y:S02]  /*7cd0*/  FMNMX R22, R85, R18, !PT ;  /* 0x0000001255167209 */ /* 0x000fe40007800000 */
[----:B------:R-:W-:Y:S02]  /*7ce0*/  FSEL R86, R86, -INF , !P2 ;  /* 0xff80000056567808 */ /* 0x000fe40005000000 */
[----:B------:R-:W-:Y:S01]  /*7cf0*/  FSEL R87, R87, -INF , !P4 ;  /* 0xff80000057577808 */ /* 0x000fe20006000000 */
[----:B------:R-:W1:Y:S01]  /*7d00*/  SHFL.BFLY PT, R19, R22, 0x1, 0x1f ;  /* 0x0c201f0016137f89 */ /* 0x000e6200000e0000 */
[----:B------:R-:W-:Y:S02]  /*7d10*/  FMNMX R26, R86, R121, !PT ;  /* 0x00000079561a7209 */ /* 0x000fe40007800000 */
[----:B------:R-:W-:-:S02]  /*7d20*/  LEA R124, R6, R11, 0x3 ;  /* 0x0000000b067c7211 */ /* 0x000fc400078e18ff */
[----:B------:R-:W-:Y:S02]  /*7d30*/  FMNMX R120, R87, R26, !PT ;  /* 0x0000001a57787209 */ /* 0x000fe40007800000 */
[----:B------:R-:W-:-:S03]  /*7d40*/  PRMT R124, RZ, 0x654, R124 ;  /* 0x00000654ff7c7816 */ /* 0x000fc6000000007c */
[----:B------:R-:W2:Y:S01]  /*7d50*/  SHFL.BFLY PT, R121, R120, 0x1, 0x1f ;  /* 0x0c201f0078797f89 */ /* 0x000ea200000e0000 */
[----:B------:R3:W-:Y:S01]  /*7d60*/  SYNCS.ARRIVE.TRANS64.RED.A1T0 RZ, [R124+URZ], RZ ;  /* 0x000000ff7cff79a7 */ /* 0x0007e2000810043f */
[----:B-1----:R-:W-:-:S05]  /*7d70*/  FMNMX R122, R22, R19, !PT ;  /* 0x00000013167a7209 */ /* 0x002fca0007800000 */
[----:B------:R-:W1:Y:S01]  /*7d80*/  SHFL.BFLY PT, R19, R122, 0x2, 0x1f ;  /* 0x0c401f007a137f89 */ /* 0x000e6200000e0000 */
[----:B--2---:R-:W-:Y:S01]  /*7d90*/  FMNMX R123, R120, R121, !PT ;  /* 0x00000079787b7209 */ /* 0x004fe20007800000 */
[----:B------:R-:W-:-:S04]  /*7da0*/  IMAD R120, R15, 0x8, R2 ;  /* 0x000000080f787824 */ /* 0x000fc800078e0202 */
[----:B------:R-:W2:Y:S01]  /*7db0*/  SHFL.BFLY PT, R18, R123, 0x2, 0x1f ;  /* 0x0c401f007b127f89 */ /* 0x000ea200000e0000 */
[----:B-1----:R-:W-:-:S04]  /*7dc0*/  FMNMX R19, R122, R19, !PT ;  /* 0x000000137a137209 */ /* 0x002fc80007800000 */
[----:B------:R-:W-:-:S04]  /*7dd0*/  FSETP.NEU.AND P2, PT, R19, -INF , PT ;  /* 0xff8000001300780b */ /* 0x000fc80003f4d000 */
[----:B------:R-:W-:Y:S02]  /*7de0*/  FSEL R26, R19, RZ, P2 ;  /* 0x000000ff131a7208 */ /* 0x000fe40001000000 */
[----:B--2---:R-:W-:-:S03]  /*7df0*/  FMNMX R18, R123, R18, !PT ;  /* 0x000000127b127209 */ /* 0x004fc60007800000 */
[----:B------:R-:W-:Y:S01]  /*7e00*/  FADD R22, -R26, R21 ;  /* 0x000000151a167221 */ /* 0x000fe20000000100 */
[----:B------:R-:W-:Y:S02]  /*7e10*/  FSETP.NEU.AND P3, PT, R18, -INF , PT ;  /* 0xff8000001200780b */ /* 0x000fe40003f6d000 */
[----:B------:R-:W-:Y:S01]  /*7e20*/  SHF.L.U32 R21, R3, 0x1f, RZ ;  /* 0x0000001f03157819 */ /* 0x000fe200000006ff */
[----:B------:R-:W-:Y:S01]  /*7e30*/  FMUL R22, R22, UR15 ;  /* 0x0000000f16167c20 */ /* 0x000fe20008400000 */
[----:B------:R-:W-:Y:S02]  /*7e40*/  FSEL R121, R18, RZ, P3 ;  /* 0x000000ff12797208 */ /* 0x000fe40001800000 */
[----:B------:R-:W1:Y:S02]  /*7e50*/  SYNCS.PHASECHK.TRANS64.TRYWAIT P6, [R120+URZ+0x12000], R21 ;  /* 0x01200015780075a7 */ /* 0x000e6400080c017f */
[----:B------:R-:W-:Y:S01]  /*7e60*/  FSETP.GEU.AND P2, PT, R22, -126, PT ;  /* 0xc2fc00001600780b */ /* 0x000fe20003f4e000 */
[----:B------:R-:W-:-:S04]  /*7e70*/  FADD R20, -R121, R20 ;  /* 0x0000001479147221 */ /* 0x000fc80000000100 */
[----:B------:R-:W-:Y:S01]  /*7e80*/  FMUL R123, R20, UR15 ;  /* 0x0000000f147b7c20 */ /* 0x000fe20008400000 */
[----:B------:R-:W-:-:S04]  /*7e90*/  FMUL R20, R121, UR15 ;  /* 0x0000000f79147c20 */ /* 0x000fc80008400000 */
[----:B------:R-:W-:Y:S01]  /*7ea0*/  FSETP.GEU.AND P3, PT, R123, -126, PT ;  /* 0xc2fc00007b00780b */ /* 0x000fe20003f6e000 */
[--C-:B------:R-:W-:Y:S01]  /*7eb0*/  FFMA R121, R23, UR15, -R20.reuse ;  /* 0x0000000f17797c23 */ /* 0x100fe20008000814 */
[--C-:B------:R-:W-:Y:S01]  /*7ec0*/  FFMA R122, R27, UR15, -R20.reuse ;  /* 0x0000000f1b7a7c23 */ /* 0x100fe20008000814 */
[----:B------:R-:W-:Y:S01]  /*7ed0*/  @!P2 FMUL R22, R22, 0.5 ;  /* 0x3f0000001616a820 */ /* 0x000fe20000400000 */
[----:B------:R-:W-:Y:S02]  /*7ee0*/  FFMA R27, R30, UR15, -R20 ;  /* 0x0000000f1e1b7c23 */ /* 0x000fe40008000814 */
[----:B------:R-:W-:Y:S02]  /*7ef0*/  FSETP.GEU.AND P4, PT, R121, -126, PT ;  /* 0xc2fc00007900780b */ /* 0x000fe40003f8e000 */
[----:B------:R-:W-:Y:S01]  /*7f00*/  FSETP.GEU.AND P5, PT, R122, -126, PT ;  /* 0xc2fc00007a00780b */ /* 0x000fe20003fae000 */
[----:B------:R-:W2:Y:S04]  /*7f10*/  MUFU.EX2 R22, R22 ;  /* 0x0000001600167308 */ /* 0x000ea80000000800 */
[----:B------:R-:W-:-:S04]  /*7f20*/  @!P3 FMUL R123, R123, 0.5 ;  /* 0x3f0000007b7bb820 */ /* 0x000fc80000400000 */
[----:B------:R3:W4:Y:S02]  /*7f30*/  MUFU.EX2 R23, R123 ;  /* 0x0000007b00177308 */ /* 0x0007240000000800 */
[----:B------:R-:W-:Y:S01]  /*7f40*/  @!P4 FMUL R121, R121, 0.5 ;  /* 0x3f0000007979c820 */ /* 0x000fe20000400000 */
[----:B-123--:R-:W-:Y:S06]  /*7f50*/  @!P6 BRA `(.L_x_44) ;  /* 0x00000038009ce947 */ /* 0x00efec0003800000 */
.L_x_86:
[----:B------:R-:W-:Y:S05]  /*7f60*/  BSYNC B0 ;  /* 0x0000000000007941 */ /* 0x000fea0003800000 */
.L_x_43:
[----:B------:R-:W-:Y:S01]  /*7f70*/  FSETP.GEU.AND P6, PT, R27, -126, PT ;  /* 0xc2fc00001b00780b */ /* 0x000fe20003fce000 */
[----:B-1----:R-:W-:Y:S01]  /*7f80*/  FMUL R21, R26, UR15 ;  /* 0x0000000f1a157c20 */ /* 0x002fe20008400000 */
[----:B------:R-:W-:Y:S01]  /*7f90*/  @!P5 FMUL R122, R122, 0.5 ;  /* 0x3f0000007a7ad820 */ /* 0x000fe20000400000 */
[--C-:B------:R-:W-:Y:S01]  /*7fa0*/  FFMA R124, R31, UR15, -R20.reuse ;  /* 0x0000000f1f7c7c23 */ /* 0x100fe20008000814 */
[----:B------:R-:W1:Y:S01]  /*7fb0*/  MUFU.EX2 R30, R121 ;  /* 0x00000079001e7308 */ /* 0x000e620000000800 */
[--C-:B------:R-:W-:Y:S01]  /*7fc0*/  FFMA R123, R24, UR15, -R21.reuse ;  /* 0x0000000f187b7c23 */ /* 0x100fe20008000815 */
[----:B----4-:R-:W-:Y:S01]  /*7fd0*/  @!P3 FMUL R23, R23, R23 ;  /* 0x000000171717b220 */ /* 0x010fe20000400000 */
[----:B------:R-:W-:Y:S01]  /*7fe0*/  @!P2 FMUL R22, R22, R22 ;  /* 0x000000161616a220 */ /* 0x000fe20000400000 */
[----:B------:R-:W-:Y:S01]  /*7ff0*/  FSETP.GEU.AND P2, PT, R124, -126, PT ;  /* 0xc2fc00007c00780b */ /* 0x000fe20003f4e000 */
[--C-:B------:R-:W-:Y:S01]  /*8000*/  FFMA R25, R25, UR15, -R21.reuse ;  /* 0x0000000f19197c23 */ /* 0x100fe20008000815 */
[----:B------:R-:W-:Y:S01]  /*8010*/  FSETP.GEU.AND P3, PT, R123, -126, PT ;  /* 0xc2fc00007b00780b */ /* 0x000fe20003f6e000 */
[--C-:B------:R-:W-:Y:S01]  /*8020*/  FFMA R28, R28, UR15, -R21.reuse ;  /* 0x0000000f1c1c7c23 */ /* 0x100fe20008000815 */
[----:B------:R2:W3:Y:S01]  /*8030*/  MUFU.EX2 R31, R122 ;  /* 0x0000007a001f7308 */ /* 0x0004e20000000800 */
[----:B------:R-:W-:Y:S01]  /*8040*/  @!P6 FMUL R27, R27, 0.5 ;  /* 0x3f0000001b1be820 */ /* 0x000fe20000400000 */
[--C-:B------:R-:W-:Y:S01]  /*8050*/  FFMA R24, R32, UR15, -R21.reuse ;  /* 0x0000000f20187c23 */ /* 0x100fe20008000815 */
[--C-:B------:R-:W-:Y:S01]  /*8060*/  FFMA R26, R33, UR15, -R21.reuse ;  /* 0x0000000f211a7c23 */ /* 0x100fe20008000815 */
[----:B------:R-:W-:Y:S01]  /*8070*/  MOV R125, 0x40000040 ;  /* 0x40000040007d7802 */ /* 0x000fe20000000f00 */
[----:B------:R-:W-:Y:S05]  /*8080*/  WARPSYNC.ALL ;  /* 0x0000000000007948 */ /* 0x000fea0003800000 */
[----:B------:R-:W4:Y:S01]  /*8090*/  MUFU.EX2 R120, R27 ;  /* 0x0000001b00787308 */ /* 0x000f220000000800 */
[--C-:B--2---:R-:W-:Y:S01]  /*80a0*/  FFMA R122, R29, UR15, -R21.reuse ;  /* 0x0000000f1d7a7c23 */ /* 0x104fe20008000815 */
[----:B------:R-:W-:Y:S01]  /*80b0*/  @!P3 FMUL R123, R123, 0.5 ;  /* 0x3f0000007b7bb820 */ /* 0x000fe20000400000 */
[----:B------:R-:W-:Y:S01]  /*80c0*/  @!P2 FMUL R124, R124, 0.5 ;  /* 0x3f0000007c7ca820 */ /* 0x000fe20000400000 */
[----:B-1----:R-:W-:Y:S01]  /*80d0*/  @!P4 FMUL R30, R30, R30 ;  /* 0x0000001e1e1ec220 */ /* 0x002fe20000400000 */
[----:B------:R-:W-:Y:S01]  /*80e0*/  FSETP.GEU.AND P4, PT, R25, -126, PT ;  /* 0xc2fc00001900780b */ /* 0x000fe20003f8e000 */
[-C--:B------:R-:W-:Y:S01]  /*80f0*/  FMUL R88, R88, R22.reuse ;  /* 0x0000001658587220 */ /* 0x080fe20000400000 */
[----:B---3--:R-:W-:Y:S01]  /*8100*/  @!P5 FMUL R31, R31, R31 ;  /* 0x0000001f1f1fd220 */ /* 0x008fe20000400000 */
[----:B------:R-:W-:Y:S01]  /*8110*/  FSETP.GEU.AND P5, PT, R28, -126, PT ;  /* 0xc2fc00001c00780b */ /* 0x000fe20003fae000 */
[----:B------:R1:W2:Y:S01]  /*8120*/  MUFU.EX2 R121, R124 ;  /* 0x0000007c00797308 */ /* 0x0002a20000000800 */
[----:B------:R-:W-:Y:S01]  /*8130*/  R2UR UR7, R125 ;  /* 0x000000007d0772ca */ /* 0x000fe200000e0000 */
[-C--:B------:R-:W-:Y:S01]  /*8140*/  FMUL R89, R89, R22.reuse ;  /* 0x0000001659597220 */ /* 0x080fe20000400000 */
[-C--:B------:R-:W-:Y:S01]  /*8150*/  FMUL R92, R92, R22.reuse ;  /* 0x000000165c5c7220 */ /* 0x080fe20000400000 */
[-C--:B------:R-:W-:Y:S01]  /*8160*/  FMUL R93, R93, R22.reuse ;  /* 0x000000165d5d7220 */ /* 0x080fe20000400000 */
[-C--:B------:R-:W-:Y:S01]  /*8170*/  FMUL R96, R96, R22.reuse ;  /* 0x0000001660607220 */ /* 0x080fe20000400000 */
[-C--:B------:R-:W-:Y:S01]  /*8180*/  FMUL R97, R97, R22.reuse ;  /* 0x0000001661617220 */ /* 0x080fe20000400000 */
[----:B------:R-:W-:Y:S01]  /*8190*/  FMUL R100, R100, R22 ;  /* 0x0000001664647220 */ /* 0x000fe20000400000 */
[----:B----4-:R-:W-:Y:S01]  /*81a0*/  @!P6 FMUL R120, R120, R120 ;  /* 0x000000787878e220 */ /* 0x010fe20000400000 */
[----:B------:R-:W-:Y:S01]  /*81b0*/  FSETP.GEU.AND P6, PT, R122, -126, PT ;  /* 0xc2fc00007a00780b */ /* 0x000fe20003fce000 */
[----:B------:R-:W3:Y:S01]  /*81c0*/  MUFU.EX2 R123, R123 ;  /* 0x0000007b007b7308 */ /* 0x000ee20000000800 */
[----:B------:R-:W-:Y:S01]  /*81d0*/  @!P4 FMUL R25, R25, 0.5 ;  /* 0x3f0000001919c820 */ /* 0x000fe20000400000 */
[----:B------:R-:W-:Y:S01]  /*81e0*/  @!P5 FMUL R28, R28, 0.5 ;  /* 0x3f0000001c1cd820 */ /* 0x000fe20000400000 */
[----:B-1----:R-:W-:Y:S01]  /*81f0*/  LEA R124, R15, UR14, 0xa ;  /* 0x0000000e0f7c7c11 */ /* 0x002fe2000f8e50ff */
[-C--:B------:R-:W-:Y:S01]  /*8200*/  FMUL R101, R101, R22.reuse ;  /* 0x0000001665657220 */ /* 0x080fe20000400000 */
[-C--:B------:R-:W-:Y:S01]  /*8210*/  FMUL R104, R104, R22.reuse ;  /* 0x0000001668687220 */ /* 0x080fe20000400000 */
[-C--:B------:R-:W-:Y:S01]  /*8220*/  FMUL R105, R105, R22.reuse ;  /* 0x0000001669697220 */ /* 0x080fe20000400000 */
[----:B--2---:R-:W-:Y:S01]  /*8230*/  @!P2 FMUL R121, R121, R121 ;  /* 0x000000797979a220 */ /* 0x004fe20000400000 */
[----:B------:R-:W1:Y:S01]  /*8240*/  MUFU.EX2 R32, R25 ;  /* 0x0000001900207308 */ /* 0x000e620000000800 */
[----:B------:R-:W-:Y:S01]  /*8250*/  FSETP.GEU.AND P2, PT, R24, -126, PT ;  /* 0xc2fc00001800780b */ /* 0x000fe20003f4e000 */
[-C--:B------:R-:W-:Y:S01]  /*8260*/  FMUL R108, R108, R22.reuse ;  /* 0x000000166c6c7220 */ /* 0x080fe20000400000 */
[----:B------:R-:W-:Y:S01]  /*8270*/  R2UR UR6, R124 ;  /* 0x000000007c0672ca */ /* 0x000fe200000e0000 */
[----:B------:R-:W-:Y:S01]  /*8280*/  @!P6 FMUL R122, R122, 0.5 ;  /* 0x3f0000007a7ae820 */ /* 0x000fe20000400000 */
[-C--:B------:R-:W-:Y:S01]  /*8290*/  FMUL R109, R109, R22.reuse ;  /* 0x000000166d6d7220 */ /* 0x080fe20000400000 */
[-C--:B------:R-:W-:Y:S01]  /*82a0*/  FMUL R112, R112, R22.reuse ;  /* 0x0000001670707220 */ /* 0x080fe20000400000 */
[-C--:B------:R-:W-:Y:S01]  /*82b0*/  FMUL R113, R113, R22.reuse ;  /* 0x0000001671717220 */ /* 0x080fe20000400000 */
[----:B------:R-:W2:Y:S01]  /*82c0*/  MUFU.EX2 R29, R28 ;  /* 0x0000001c001d7308 */ /* 0x000ea20000000800 */
[----:B---3--:R-:W-:Y:S01]  /*82d0*/  @!P3 FMUL R123, R123, R123 ;  /* 0x0000007b7b7bb220 */ /* 0x008fe20000400000 */
[----:B------:R-:W-:Y:S01]  /*82e0*/  FSETP.GEU.AND P3, PT, R26, -126, PT ;  /* 0xc2fc00001a00780b */ /* 0x000fe20003f6e000 */
[-C--:B------:R-:W-:Y:S01]  /*82f0*/  FMUL R116, R116, R22.reuse ;  /* 0x0000001674747220 */ /* 0x080fe20000400000 */
[----:B------:R-:W-:Y:S01]  /*8300*/  FMUL R117, R117, R22 ;  /* 0x0000001675757220 */ /* 0x000fe20000400000 */
[-C--:B------:R-:W-:Y:S01]  /*8310*/  FMUL R90, R90, R23.reuse ;  /* 0x000000175a5a7220 */ /* 0x080fe20000400000 */
[----:B------:R-:W-:Y:S01]  /*8320*/  @!P2 FMUL R24, R24, 0.5 ;  /* 0x3f0000001818a820 */ /* 0x000fe20000400000 */
[-C--:B------:R-:W-:Y:S01]  /*8330*/  FMUL R91, R91, R23.reuse ;  /* 0x000000175b5b7220 */ /* 0x080fe20000400000 */
[----:B------:R-:W3:Y:S01]  /*8340*/  MUFU.EX2 R122, R122 ;  /* 0x0000007a007a7308 */ /* 0x000ee20000000800 */
[----:B-1----:R-:W-:Y:S01]  /*8350*/  @!P4 FMUL R32, R32, R32 ;  /* 0x000000202020c220 */ /* 0x002fe20000400000 */
[-C--:B------:R-:W-:Y:S01]  /*8360*/  FMUL R94, R94, R23.reuse ;  /* 0x000000175e5e7220 */ /* 0x080fe20000400000 */
[-C--:B------:R-:W-:Y:S01]  /*8370*/  FMUL R95, R95, R23.reuse ;  /* 0x000000175f5f7220 */ /* 0x080fe20000400000 */
[-C--:B------:R-:W-:Y:S01]  /*8380*/  FMUL R98, R98, R23.reuse ;  /* 0x0000001762627220 */ /* 0x080fe20000400000 */
[-C--:B------:R-:W-:Y:S01]  /*8390*/  FMUL R99, R99, R23.reuse ;  /* 0x0000001763637220 */ /* 0x080fe20000400000 */
[-C--:B------:R-:W-:Y:S01]  /*83a0*/  FMUL R102, R102, R23.reuse ;  /* 0x0000001766667220 */ /* 0x080fe20000400000 */
[----:B------:R-:W-:Y:S01]  /*83b0*/  @!P3 FMUL R26, R26, 0.5 ;  /* 0x3f0000001a1ab820 */ /* 0x000fe20000400000 */
[----:B------:R-:W-:Y:S01]  /*83c0*/  FMUL R103, R103, R23 ;  /* 0x0000001767677220 */ /* 0x000fe20000400000 */
[----:B--2---:R-:W-:Y:S01]  /*83d0*/  @!P5 FMUL R29, R29, R29 ;  /* 0x0000001d1d1dd220 */ /* 0x004fe20000400000 */
[-C--:B------:R-:W-:Y:S01]  /*83e0*/  FMUL R106, R106, R23.reuse ;  /* 0x000000176a6a7220 */ /* 0x080fe20000400000 */
[-C--:B------:R-:W-:Y:S01]  /*83f0*/  FMUL R107, R107, R23.reuse ;  /* 0x000000176b6b7220 */ /* 0x080fe20000400000 */
[-C--:B------:R-:W-:Y:S01]  /*8400*/  FMUL R110, R110, R23.reuse ;  /* 0x000000176e6e7220 */ /* 0x080fe20000400000 */
[-C--:B------:R-:W-:Y:S01]  /*8410*/  FMUL R111, R111, R23.reuse ;  /* 0x000000176f6f7220 */ /* 0x080fe20000400000 */
[-C--:B------:R-:W-:Y:S01]  /*8420*/  FMUL R114, R114, R23.reuse ;  /* 0x0000001772727220 */ /* 0x080fe20000400000 */
[-C--:B------:R-:W-:Y:S01]  /*8430*/  FMUL R115, R115, R23.reuse ;  /* 0x0000001773737220 */ /* 0x080fe20000400000 */
[-C--:B------:R-:W-:Y:S01]  /*8440*/  FMUL R118, R118, R23.reuse ;  /* 0x0000001776767220 */ /* 0x080fe20000400000 */
[----:B---3--:R-:W-:Y:S01]  /*8450*/  @!P6 FMUL R122, R122, R122 ;  /* 0x0000007a7a7ae220 */ /* 0x008fe20000400000 */
[----:B------:R-:W-:Y:S01]  /*8460*/  FMUL R119, R119, R23 ;  /* 0x0000001777777220 */ /* 0x000fe20000400000 */
[----:B------:R1:W2:Y:S01]  /*8470*/  MUFU.EX2 R33, R24 ;  /* 0x0000001800217308 */ /* 0x0002a20000000800 */
[----:B------:R-:W-:Y:S01]  /*8480*/  F2FP.BF16.F32.PACK_AB R25, R31, R30 ;  /* 0x0000001e1f19723e */ /* 0x000fe200000010ff */
[--C-:B------:R-:W-:Y:S01]  /*8490*/  FFMA R34, R34, UR15, -R20.reuse ;  /* 0x0000000f22227c23 */ /* 0x100fe20008000814 */
[----:B------:R-:W-:Y:S01]  /*84a0*/  F2FP.BF16.F32.PACK_AB R27, R121, R120 ;  /* 0x00000078791b723e */ /* 0x000fe200000010ff */
[--C-:B------:R-:W-:Y:S01]  /*84b0*/  FFMA R35, R35, UR15, -R20.reuse ;  /* 0x0000000f23237c23 */ /* 0x100fe20008000814 */
[--C-:B------:R-:W-:Y:S01]  /*84c0*/  FFMA R38, R38, UR15, -R20.reuse ;  /* 0x0000000f26267c23 */ /* 0x100fe20008000814 */
[--C-:B------:R-:W-:Y:S01]  /*84d0*/  FFMA R39, R39, UR15, -R20.reuse ;  /* 0x0000000f27277c23 */ /* 0x100fe20008000814 */
[----:B------:R-:W-:Y:S01]  /*84e0*/  FSETP.GEU.AND P4, PT, R34, -126, PT ;  /* 0xc2fc00002200780b */ /* 0x000fe20003f8e000 */
[----:B------:R3:W4:Y:S01]  /*84f0*/  MUFU.EX2 R28, R26 ;  /* 0x0000001a001c7308 */ /* 0x0007220000000800 */
[----:B-1----:R-:W-:Y:S01]  /*8500*/  F2FP.BF16.F32.PACK_AB R24, R32, R123 ;  /* 0x0000007b2018723e */ /* 0x002fe200000010ff */
[--C-:B------:R-:W-:Y:S01]  /*8510*/  FFMA R40, R40, UR15, -R21.reuse ;  /* 0x0000000f28287c23 */ /* 0x100fe20008000815 */
[----:B------:R-:W-:Y:S01]  /*8520*/  FSETP.GEU.AND P5, PT, R35, -126, PT ;  /* 0xc2fc00002300780b */ /* 0x000fe20003fae000 */
[--C-:B------:R-:W-:Y:S01]  /*8530*/  FFMA R41, R41, UR15, -R21.reuse ;  /* 0x0000000f29297c23 */ /* 0x100fe20008000815 */
[--C-:B------:R-:W-:Y:S01]  /*8540*/  FFMA R42, R42, UR15, -R20.reuse ;  /* 0x0000000f2a2a7c23 */ /* 0x100fe20008000814 */
[--C-:B------:R-:W-:Y:S01]  /*8550*/  FFMA R43, R43, UR15, -R20.reuse ;  /* 0x0000000f2b2b7c23 */ /* 0x100fe20008000814 */
[--C-:B------:R-:W-:Y:S01]  /*8560*/  FFMA R46, R46, UR15, -R20.reuse ;  /* 0x0000000f2e2e7c23 */ /* 0x100fe20008000814 */
[--C-:B------:R-:W-:Y:S01]  /*8570*/  FFMA R47, R47, UR15, -R20.reuse ;  /* 0x0000000f2f2f7c23 */ /* 0x100fe20008000814 */
[----:B---3--:R-:W-:Y:S01]  /*8580*/  F2FP.BF16.F32.PACK_AB R26, R122, R29 ;  /* 0x0000001d7a1a723e */ /* 0x008fe200000010ff */
[----:B--2---:R-:W-:Y:S01]  /*8590*/  @!P2 FMUL R33, R33, R33 ;  /* 0x000000212121a220 */ /* 0x004fe20000400000 */
[--C-:B------:R-:W-:Y:S01]  /*85a0*/  FFMA R48, R48, UR15, -R21.reuse ;  /* 0x0000000f30307c23 */ /* 0x100fe20008000815 */
[----:B------:R-:W-:Y:S01]  /*85b0*/  @!P4 FMUL R34, R34, 0.5 ;  /* 0x3f0000002222c820 */ /* 0x000fe20000400000 */
[----:B------:R-:W-:Y:S01]  /*85c0*/  WARPGROUP.ARRIVE ;  /* 0x00000000000079c5 */ /* 0x000fe20000000000 */
[--C-:B------:R-:W-:Y:S01]  /*85d0*/  FFMA R49, R49, UR15, -R21.reuse ;  /* 0x0000000f31317c23 */ /* 0x100fe20008000815 */
[--C-:B------:R-:W-:Y:S01]  /*85e0*/  FFMA R50, R50, UR15, -R20.reuse ;  /* 0x0000000f32327c23 */ /* 0x100fe20008000814 */
[----:B------:R-:W-:Y:S01]  /*85f0*/  @!P5 FMUL R35, R35, 0.5 ;  /* 0x3f0000002323d820 */ /* 0x000fe20000400000 */
[----:B----4-:R-:W-:Y:S01]  /*8600*/  @!P3 FMUL R28, R28, R28 ;  /* 0x0000001c1c1cb220 */ /* 0x010fe20000400000 */
[----:B------:R-:W1:Y:S01]  /*8610*/  MUFU.EX2 R34, R34 ;  /* 0x0000002200227308 */ /* 0x000e620000000800 */
[----:B------:R-:W-:Y:S01]  /*8620*/  HGMMA.64x64x16.F32.BF16 R88, R24, gdesc[UR4].tnspB, R88, gsb0 ;  /* 0x40e0000418587df0 */ /* 0x000fe20008001858 */
[----:B------:R-:W-:Y:S01]  /*8630*/  FSETP.GEU.AND P3, PT, R38, -126, PT ;  /* 0xc2fc00002600780b */ /* 0x000fe20003f6e000 */
[--C-:B------:R-:W-:Y:S01]  /*8640*/  FFMA R51, R51, UR15, -R20.reuse ;  /* 0x0000000f33337c23 */ /* 0x100fe20008000814 */
[--C-:B------:R-:W-:Y:S01]  /*8650*/  FFMA R53, R53, UR15, -R21.reuse ;  /* 0x0000000f35357c23 */ /* 0x100fe20008000815 */
[--C-:B------:R-:W-:Y:S01]  /*8660*/  FFMA R52, R52, UR15, -R21.reuse ;  /* 0x0000000f34347c23 */ /* 0x100fe20008000815 */
[--C-:B------:R-:W-:Y:S01]  /*8670*/  FFMA R125, R55, UR15, -R20.reuse ;  /* 0x0000000f377d7c23 */ /* 0x100fe20008000814 */
[--C-:B------:R-:W-:Y:S01]  /*8680*/  FFMA R60, R60, UR15, -R21.reuse ;  /* 0x0000000f3c3c7c23 */ /* 0x100fe20008000815 */
[----:B------:R-:W2:Y:S01]  /*8690*/  MUFU.EX2 R35, R35 ;  /* 0x0000002300237308 */ /* 0x000ea20000000800 */
[--C-:B------:R-:W-:Y:S01]  /*86a0*/  FFMA R68, R68, UR15, -R21.reuse ;  /* 0x0000000f44447c23 */ /* 0x100fe20008000815 */
[--C-:B------:R-:W-:Y:S01]  /*86b0*/  FFMA R76, R76, UR15, -R21.reuse ;  /* 0x0000000f4c4c7c23 */ /* 0x100fe20008000815 */
[--C-:B------:R-:W-:Y:S01]  /*86c0*/  FFMA R79, R79, UR15, -R20.reuse ;  /* 0x0000000f4f4f7c23 */ /* 0x100fe20008000814 */
[----:B------:R-:W-:Y:S01]  /*86d0*/  FFMA R77, R77, UR15, -R21 ;  /* 0x0000000f4d4d7c23 */ /* 0x000fe20008000815 */
[----:B------:R-:W-:Y:S01]  /*86e0*/  FFMA R78, R78, UR15, -R20 ;  /* 0x0000000f4e4e7c23 */ /* 0x000fe20008000814 */
[----:B------:R-:W-:Y:S01]  /*86f0*/  FFMA R13, R22, R13, R123 ;  /* 0x0000000d160d7223 */ /* 0x000fe2000000007b */
[----:B------:R-:W-:Y:S01]  /*8700*/  @!P3 FMUL R38, R38, 0.5 ;  /* 0x3f0000002626b820 */ /* 0x000fe20000400000 */
[----:B------:R-:W-:Y:S01]  /*8710*/  FFMA R12, R23, R12, R30 ;  /* 0x0000000c170c7223 */ /* 0x000fe2000000001e */
[----:B-1----:R-:W-:Y:S01]  /*8720*/  @!P4 FMUL R34, R34, R34 ;  /* 0x000000222222c220 */ /* 0x002fe20000400000 */
[----:B------:R-:W-:Y:S01]  /*8730*/  FSETP.GEU.AND P4, PT, R39, -126, PT ;  /* 0xc2fc00002700780b */ /* 0x000fe20003f8e000 */
[----:B------:R-:W-:Y:S01]  /*8740*/  FADD R32, R13, R32 ;  /* 0x000000200d207221 */ /* 0x000fe20000000000 */
[----:B------:R-:W-:Y:S01]  /*8750*/  FADD R31, R12, R31 ;  /* 0x0000001f0c1f7221 */ /* 0x000fe20000000000 */
[----:B------:R-:W1:Y:S01]  /*8760*/  MUFU.EX2 R38, R38 ;  /* 0x0000002600267308 */ /* 0x000e620000000800 */
[----:B------:R-:W-:Y:S01]  /*8770*/  VIADD R12, R124, 0x300 ;  /* 0x000003007c0c7836 */ /* 0x000fe20000000000 */
[----:B------:R-:W-:Y:S01]  /*8780*/  MOV R13, 0x40000040 ;  /* 0x40000040000d7802 */ /* 0x000fe20000000f00 */
[--C-:B------:R-:W-:Y:S01]  /*8790*/  FFMA R23, R81, UR15, -R21.reuse ;  /* 0x0000000f51177c23 */ /* 0x100fe20008000815 */
[----:B--2---:R-:W-:Y:S01]  /*87a0*/  @!P5 FMUL R35, R35, R35 ;  /* 0x000000232323d220 */ /* 0x004fe20000400000 */
[----:B------:R-:W-:Y:S01]  /*87b0*/  FSETP.GEU.AND P5, PT, R40, -126, PT ;  /* 0xc2fc00002800780b */ /* 0x000fe20003fae000 */
[----:B------:R-:W-:Y:S01]  /*87c0*/  FFMA R80, R80, UR15, -R21 ;  /* 0x0000000f50507c23 */ /* 0x000fe20008000815 */
[----:B------:R-:W-:Y:S01]  /*87d0*/  FFMA R82, R82, UR15, -R20 ;  /* 0x0000000f52527c23 */ /* 0x000fe20008000814 */
[----:B------:R-:W-:Y:S01]  /*87e0*/  FADD R29, R32, R29 ;  /* 0x0000001d201d7221 */ /* 0x000fe20000000000 */
[----:B------:R-:W-:Y:S01]  /*87f0*/  FADD R120, R31, R120 ;  /* 0x000000781f787221 */ /* 0x000fe20000000000 */
[----:B------:R-:W-:Y:S01]  /*8800*/  @!P4 FMUL R39, R39, 0.5 ;  /* 0x3f0000002727c820 */ /* 0x000fe20000400000 */
[----:B------:R-:W-:Y:S01]  /*8810*/  FFMA R30, R86, UR15, -R20 ;  /* 0x0000000f561e7c23 */ /* 0x000fe20008000814 */
[----:B------:R-:W-:Y:S01]  /*8820*/  FADD R122, R29, R122 ;  /* 0x0000007a1d7a7221 */ /* 0x000fe20000000000 */
[--C-:B------:R-:W-:Y:S01]  /*8830*/  FFMA R29, R84, UR15, -R21.reuse ;  /* 0x0000000f541d7c23 */ /* 0x100fe20008000815 */
[--C-:B------:R-:W-:Y:S01]  /*8840*/  FFMA R31, R87, UR15, -R20.reuse ;  /* 0x0000000f571f7c23 */ /* 0x100fe20008000814 */
[----:B------:R-:W-:Y:S01]  /*8850*/  FFMA R83, R83, UR15, -R20 ;  /* 0x0000000f53537c23 */ /* 0x000fe20008000814 */
[----:B------:R-:W2:Y:S01]  /*8860*/  MUFU.EX2 R39, R39 ;  /* 0x0000002700277308 */ /* 0x000ea20000000800 */
[----:B-1----:R-:W-:Y:S01]  /*8870*/  @!P3 FMUL R38, R38, R38 ;  /* 0x000000262626b220 */ /* 0x002fe20000400000 */
[----:B------:R-:W-:Y:S01]  /*8880*/  @!P5 FMUL R40, R40, 0.5 ;  /* 0x3f0000002828d820 */ /* 0x000fe20000400000 */
[----:B------:R-:W-:Y:S01]  /*8890*/  FSETP.GEU.AND P3, PT, R43, -126, PT ;  /* 0xc2fc00002b00780b */ /* 0x000fe20003f6e000 */
[----:B------:R-:W-:Y:S01]  /*88a0*/  FFMA R85, R85, UR15, -R21 ;  /* 0x0000000f55557c23 */ /* 0x000fe20008000815 */
[----:B------:R-:W-:Y:S01]  /*88b0*/  FADD R121, R120, R121 ;  /* 0x0000007978797221 */ /* 0x000fe20000000000 */
[----:B------:R-:W-:-:S02]  /*88c0*/  VIADD R6, R6, 0x1 ;  /* 0x0000000106067836 */ /* 0x000fc40000000000 */
[----:B------:R-:W1:Y:S08]  /*88d0*/  MUFU.EX2 R40, R40 ;  /* 0x0000002800287308 */ /* 0x000e700000000800 */
[----:B------:R-:W-:Y:S01]  /*88e0*/  @!P3 FMUL R43, R43, 0.5 ;  /* 0x3f0000002b2bb820 */ /* 0x000fe20000400000 */
[----:B--2---:R-:W-:-:S05]  /*88f0*/  @!P4 FMUL R39, R39, R39 ;  /* 0x000000272727c220 */ /* 0x004fca0000400000 */
[----:B------:R-:W2:Y:S01]  /*8900*/  MUFU.EX2 R43, R43 ;  /* 0x0000002b002b7308 */ /* 0x000ea20000000800 */
[----:B-1----:R-:W-:Y:S01]  /*8910*/  @!P5 FMUL R40, R40, R40 ;  /* 0x000000282828d220 */ /* 0x002fe20000400000 */
[----:B--2---:R-:W-:Y:S01]  /*8920*/  @!P3 FMUL R43, R43, R43 ;  /* 0x0000002b2b2bb220 */ /* 0x004fe20000400000 */
[----:B------:R-:W-:Y:S01]  /*8930*/  FSETP.GEU.AND P3, PT, R48, -126, PT ;  /* 0xc2fc00003000780b */ /* 0x000fe20003f6e000 */
[----:B------:R-:W-:Y:S02]  /*8940*/  WARPGROUP.DEPBAR.LE gsb0, 0x0 ;  /* 0x00008000000079c5 */ /* 0x000fe40000010000 */
[--C-:B------:R-:W-:Y:S01]  /*8950*/  FFMA R24, R36, UR15, -R21.reuse ;  /* 0x0000000f24187c23 */ /* 0x100fe20008000815 */
[----:B------:R-:W-:Y:S01]  /*8960*/  FFMA R36, R37, UR15, -R21 ;  /* 0x0000000f25247c23 */ /* 0x000fe20008000815 */
[----:B------:R-:W-:Y:S02]  /*8970*/  MOV R25, 0x40000040 ;  /* 0x4000004000197802 */ /* 0x000fe40000000f00 */
[----:B------:R-:W-:-:S02]  /*8980*/  F2FP.BF16.F32.PACK_AB R27, R39, R38 ;  /* 0x00000026271b723e */ /* 0x000fc400000010ff */
[----:B------:R-:W-:Y:S02]  /*8990*/  FSETP.GEU.AND P2, PT, R36, -126, PT ;  /* 0xc2fc00002400780b */ /* 0x000fe40003f4e000 */
[----:B------:R-:W-:Y:S02]  /*89a0*/  FSETP.GEU.AND P6, PT, R24, -126, PT ;  /* 0xc2fc00001800780b */ /* 0x000fe40003fce000 */
[----:B------:R-:W-:Y:S01]  /*89b0*/  @!P3 FMUL R48, R48, 0.5 ;  /* 0x3f0000003030b820 */ /* 0x000fe20000400000 */
[----:B------:R-:W-:Y:S02]  /*89c0*/  R2UR UR7, R25 ;  /* 0x00000000190772ca */ /* 0x000fe400000e0000 */
[----:B------:R-:W-:Y:S01]  /*89d0*/  F2FP.BF16.F32.PACK_AB R25, R35, R34 ;  /* 0x000000222319723e */ /* 0x000fe200000010ff */
[----:B------:R-:W-:Y:S02]  /*89e0*/  FADD R34, R121, R34 ;  /* 0x0000002279227221 */ /* 0x000fe40000000000 */
[----:B------:R-:W1:Y:S02]  /*89f0*/  MUFU.EX2 R48, R48 ;  /* 0x0000003000307308 */ /* 0x000e640000000800 */
[----:B------:R-:W-:Y:S01]  /*8a00*/  FADD R35, R34, R35 ;  /* 0x0000002322237221 */ /* 0x000fe20000000000 */
[----:B------:R-:W-:-:S02]  /*8a10*/  @!P2 FMUL R36, R36, 0.5 ;  /* 0x3f0000002424a820 */ /* 0x000fc40000400000 */
[----:B------:R-:W-:Y:S01]  /*8a20*/  @!P6 FMUL R24, R24, 0.5 ;  /* 0x3f0000001818e820 */ /* 0x000fe20000400000 */
[----:B------:R-:W-:-:S03]  /*8a30*/  FADD R38, R35, R38 ;  /* 0x0000002623267221 */ /* 0x000fc60000000000 */
[----:B------:R2:W3:Y:S01]  /*8a40*/  MUFU.EX2 R37, R24 ;  /* 0x0000001800257308 */ /* 0x0004e20000000800 */
[----:B------:R-:W-:Y:S01]  /*8a50*/  FADD R39, R38, R39 ;  /* 0x0000002726277221 */ /* 0x000fe20000000000 */
[----:B-1----:R-:W-:-:S06]  /*8a60*/  @!P3 FMUL R48, R48, R48 ;  /* 0x000000303030b220 */ /* 0x002fcc0000400000 */
[----:B------:R-:W1:Y:S01]  /*8a70*/  MUFU.EX2 R36, R36 ;  /* 0x0000002400247308 */ /* 0x000e620000000800 */
[----:B--2---:R-:W-:Y:S01]  /*8a80*/  VIADD R24, R124, 0x80 ;  /* 0x000000807c187836 */ /* 0x004fe20000000000 */
[----:B------:R-:W-:-:S04]  /*8a90*/  FSETP.GEU.AND P3, PT, R53, -126, PT ;  /* 0xc2fc00003500780b */ /* 0x000fc80003f6e000 */
[----:B------:R-:W-:Y:S02]  /*8aa0*/  R2UR UR6, R24 ;  /* 0x00000000180672ca */ /* 0x000fe400000e0000 */
[----:B------:R-:W-:Y:S01]  /*8ab0*/  F2FP.BF16.F32.PACK_AB R24, R28, R33 ;  /* 0x000000211c18723e */ /* 0x000fe200000010ff */
[----:B---3--:R-:W-:Y:S01]  /*8ac0*/  @!P6 FMUL R37, R37, R37 ;  /* 0x000000252525e220 */ /* 0x008fe20000400000 */
[----:B------:R-:W-:Y:S01]  /*8ad0*/  FSETP.GEU.AND P6, PT, R41, -126, PT ;  /* 0xc2fc00002900780b */ /* 0x000fe20003fce000 */
[----:B------:R-:W-:-:S04]  /*8ae0*/  FADD R33, R122, R33 ;  /* 0x000000217a217221 */ /* 0x000fc80000000000 */
[----:B------:R-:W-:Y:S01]  /*8af0*/  @!P3 FMUL R53, R53, 0.5 ;  /* 0x3f0000003535b820 */ /* 0x000fe20000400000 */
[----:B-1----:R-:W-:Y:S01]  /*8b00*/  @!P2 FMUL R36, R36, R36 ;  /* 0x000000242424a220 */ /* 0x002fe20000400000 */
[----:B------:R-:W-:-:S04]  /*8b10*/  FSETP.GEU.AND P2, PT, R42, -126, PT ;  /* 0xc2fc00002a00780b */ /* 0x000fc80003f4e000 */
[----:B------:R-:W1:Y:S01]  /*8b20*/  MUFU.EX2 R53, R53 ;  /* 0x0000003500357308 */ /* 0x000e620000000800 */
[----:B------:R-:W-:Y:S01]  /*8b30*/  F2FP.BF16.F32.PACK_AB R26, R36, R37 ;  /* 0x00000025241a723e */ /* 0x000fe200000010ff */
[----:B------:R-:W-:-:S03]  /*8b40*/  @!P6 FMUL R41, R41, 0.5 ;  /* 0x3f0000002929e820 */ /* 0x000fc60000400000 */
[----:B------:R-:W-:-:S03]  /*8b50*/  WARPGROUP.ARRIVE ;  /* 0x00000000000079c5 */ /* 0x000fc60000000000 */
[----:B------:R-:W2:Y:S01]  /*8b60*/  MUFU.EX2 R41, R41 ;  /* 0x0000002900297308 */ /* 0x000ea20000000800 */
[----:B------:R-:W-:Y:S02]  /*8b70*/  @!P2 FMUL R42, R42, 0.5 ;  /* 0x3f0000002a2aa820 */ /* 0x000fe40000400000 */
[----:B------:R-:W-:Y:S05]  /*8b80*/  HGMMA.64x64x16.F32.BF16 R88, R24, gdesc[UR4].tnspB, R88, gsb0 ;  /* 0x40e0000418587df0 */ /* 0x000fea0008001858 */
[----:B------:R-:W3:Y:S01]  /*8b90*/  MUFU.EX2 R42, R42 ;  /* 0x0000002a002a7308 */ /* 0x000ee20000000800 */
[----:B-1----:R-:W-:Y:S01]  /*8ba0*/  @!P3 FMUL R53, R53, R53 ;  /* 0x000000353535b220 */ /* 0x002fe20000400000 */
[----:B--2---:R-:W-:Y:S01]  /*8bb0*/  @!P6 FMUL R41, R41, R41 ;  /* 0x000000292929e220 */ /* 0x004fe20000400000 */
[----:B------:R-:W-:Y:S01]  /*8bc0*/  FSETP.GEU.AND P6, PT, R46, -126, PT ;  /* 0xc2fc00002e00780b */ /* 0x000fe20003fce000 */
[----:B---3--:R-:W-:Y:S01]  /*8bd0*/  @!P2 FMUL R42, R42, R42 ;  /* 0x0000002a2a2aa220 */ /* 0x008fe20000400000 */
[----:B------:R-:W-:-:S11]  /*8be0*/  FSETP.GEU.AND P2, PT, R47, -126, PT ;  /* 0xc2fc00002f00780b */ /* 0x000fd60003f4e000 */
[----:B------:R-:W-:-:S06]  /*8bf0*/  @!P6 FMUL R46, R46, 0.5 ;  /* 0x3f0000002e2ee820 */ /* 0x000fcc0000400000 */
[----:B------:R-:W1:Y:S01]  /*8c00*/  MUFU.EX2 R46, R46 ;  /* 0x0000002e002e7308 */ /* 0x000e620000000800 */
[----:B------:R-:W-:-:S07]  /*8c10*/  @!P2 FMUL R47, R47, 0.5 ;  /* 0x3f0000002f2fa820 */ /* 0x000fce0000400000 */
[----:B------:R-:W2:Y:S01]  /*8c20*/  MUFU.EX2 R47, R47 ;  /* 0x0000002f002f7308 */ /* 0x000ea20000000800 */
[----:B-1----:R-:W-:Y:S01]  /*8c30*/  @!P6 FMUL R46, R46, R46 ;  /* 0x0000002e2e2ee220 */ /* 0x002fe20000400000 */
[----:B------:R-:W-:Y:S01]  /*8c40*/  FSETP.GEU.AND P6, PT, R51, -126, PT ;  /* 0xc2fc00003300780b */ /* 0x000fe20003fce000 */
[----:B--2---:R-:W-:Y:S01]  /*8c50*/  @!P2 FMUL R47, R47, R47 ;  /* 0x0000002f2f2fa220 */ /* 0x004fe20000400000 */
[----:B------:R-:W-:-:S11]  /*8c60*/  FSETP.GEU.AND P2, PT, R52, -126, PT ;  /* 0xc2fc00003400780b */ /* 0x000fd60003f4e000 */
[----:B------:R-:W-:-:S06]  /*8c70*/  @!P6 FMUL R51, R51, 0.5 ;  /* 0x3f0000003333e820 */ /* 0x000fcc0000400000 */
[----:B------:R-:W1:Y:S01]  /*8c80*/  MUFU.EX2 R51, R51 ;  /* 0x0000003300337308 */ /* 0x000e620000000800 */
[----:B------:R-:W-:Y:S01]  /*8c90*/  @!P2 FMUL R52, R52, 0.5 ;  /* 0x3f0000003434a820 */ /* 0x000fe20000400000 */
[----:B------:R-:W-:Y:S02]  /*8ca0*/  WARPGROUP.DEPBAR.LE gsb0, 0x0 ;  /* 0x00008000000079c5 */ /* 0x000fe40000010000 */
[--C-:B------:R-:W-:Y:S01]  /*8cb0*/  FFMA R24, R44, UR15, -R21.reuse ;  /* 0x0000000f2c187c23 */ /* 0x100fe20008000815 */
[----:B------:R-:W-:Y:S01]  /*8cc0*/  FFMA R44, R45, UR15, -R21 ;  /* 0x0000000f2d2c7c23 */ /* 0x000fe20008000815 */
[----:B------:R-:W-:Y:S02]  /*8cd0*/  MOV R25, 0x40000040 ;  /* 0x4000004000197802 */ /* 0x000fe40000000f00 */
[----:B------:R-:W-:Y:S02]  /*8ce0*/  F2FP.BF16.F32.PACK_AB R27, R47, R46 ;  /* 0x0000002e2f1b723e */ /* 0x000fe400000010ff */
[----:B------:R-:W-:-:S02]  /*8cf0*/  FSETP.GEU.AND P5, PT, R44, -126, PT ;  /* 0xc2fc00002c00780b */ /* 0x000fc40003fae000 */
[----:B------:R-:W-:Y:S01]  /*8d00*/  FSETP.GEU.AND P4, PT, R24, -126, PT ;  /* 0xc2fc00001800780b */ /* 0x000fe20003f8e000 */
[----:B-1----:R-:W-:Y:S01]  /*8d10*/  @!P6 FMUL R51, R51, R51 ;  /* 0x000000333333e220 */ /* 0x002fe20000400000 */
[----:B------:R-:W-:Y:S02]  /*8d20*/  R2UR UR7, R25 ;  /* 0x00000000190772ca */ /* 0x000fe400000e0000 */
[----:B------:R-:W-:Y:S01]  /*8d30*/  F2FP.BF16.F32.PACK_AB R25, R43, R42 ;  /* 0x0000002a2b19723e */ /* 0x000fe200000010ff */
[----:B------:R-:W-:-:S04]  /*8d40*/  FADD R42, R39, R42 ;  /* 0x0000002a272a7221 */ /* 0x000fc80000000000 */
[----:B------:R-:W-:Y:S02]  /*8d50*/  FADD R43, R42, R43 ;  /* 0x0000002b2a2b7221 */ /* 0x000fe40000000000 */
[----:B------:R-:W-:Y:S02]  /*8d60*/  @!P5 FMUL R44, R44, 0.5 ;  /* 0x3f0000002c2cd820 */ /* 0x000fe40000400000 */
[----:B------:R-:W-:Y:S01]  /*8d70*/  @!P4 FMUL R24, R24, 0.5 ;  /* 0x3f0000001818c820 */ /* 0x000fe20000400000 */
[----:B------:R-:W-:-:S03]  /*8d80*/  FADD R46, R43, R46 ;  /* 0x0000002e2b2e7221 */ /* 0x000fc60000000000 */
[----:B------:R1:W2:Y:S01]  /*8d90*/  MUFU.EX2 R45, R24 ;  /* 0x00000018002d7308 */ /* 0x0002a20000000800 */
[----:B------:R-:W-:-:S07]  /*8da0*/  FADD R47, R46, R47 ;  /* 0x0000002f2e2f7221 */ /* 0x000fce0000000000 */
[----:B------:R-:W3:Y:S01]  /*8db0*/  MUFU.EX2 R44, R44 ;  /* 0x0000002c002c7308 */ /* 0x000ee20000000800 */
[----:B-1----:R-:W-:-:S05]  /*8dc0*/  VIADD R24, R124, 0x100 ;  /* 0x000001007c187836 */ /* 0x002fca0000000000 */
[----:B------:R-:W-:Y:S02]  /*8dd0*/  R2UR UR6, R24 ;  /* 0x00000000180672ca */ /* 0x000fe400000e0000 */
[----:B------:R-:W-:Y:S01]  /*8de0*/  F2FP.BF16.F32.PACK_AB R24, R41, R40 ;  /* 0x000000282918723e */ /* 0x000fe200000010ff */
[----:B--2---:R-:W-:Y:S01]  /*8df0*/  @!P4 FMUL R45, R45, R45 ;  /* 0x0000002d2d2dc220 */ /* 0x004fe20000400000 */
[----:B------:R-:W-:Y:S01]  /*8e00*/  FSETP.GEU.AND P4, PT, R49, -126, PT ;  /* 0xc2fc00003100780b */ /* 0x000fe20003f8e000 */
[----:B---3--:R-:W-:Y:S01]  /*8e10*/  @!P5 FMUL R44, R44, R44 ;  /* 0x0000002c2c2cd220 */ /* 0x008fe20000400000 */
[----:B------:R-:W-:-:S04]  /*8e20*/  FSETP.GEU.AND P5, PT, R50, -126, PT ;  /* 0xc2fc00003200780b */ /* 0x000fc80003fae000 */
[----:B------:R-:W-:-:S07]  /*8e30*/  F2FP.BF16.F32.PACK_AB R26, R44, R45 ;  /* 0x0000002d2c1a723e */ /* 0x000fce00000010ff */
[----:B------:R-:W-:Y:S01]  /*8e40*/  @!P4 FMUL R49, R49, 0.5 ;  /* 0x3f0000003131c820 */ /* 0x000fe20000400000 */
[----:B------:R-:W-:-:S05]  /*8e50*/  WARPGROUP.ARRIVE ;  /* 0x00000000000079c5 */ /* 0x000fca0000000000 */
[----:B------:R-:W1:Y:S01]  /*8e60*/  MUFU.EX2 R49, R49 ;  /* 0x0000003100317308 */ /* 0x000e620000000800 */
[----:B------:R-:W-:Y:S01]  /*8e70*/  @!P5 FMUL R50, R50, 0.5 ;  /* 0x3f0000003232d820 */ /* 0x000fe20000400000 */
[----:B------:R-:W-:Y:S06]  /*8e80*/  HGMMA.64x64x16.F32.BF16 R88, R24, gdesc[UR4].tnspB, R88, gsb0 ;  /* 0x40e0000418587df0 */ /* 0x000fec0008001858 */
[----:B------:R-:W2:Y:S01]  /*8e90*/  MUFU.EX2 R50, R50 ;  /* 0x0000003200327308 */ /* 0x000ea20000000800 */
[----:B-1----:R-:W-:Y:S01]  /*8ea0*/  @!P4 FMUL R49, R49, R49 ;  /* 0x000000313131c220 */ /* 0x002fe20000400000 */
[----:B--2---:R-:W-:Y:S01]  /*8eb0*/  @!P5 FMUL R50, R50, R50 ;  /* 0x000000323232d220 */ /* 0x004fe20000400000 */
[----:B------:R-:W-:-:S13]  /*8ec0*/  FSETP.GEU.AND P5, PT, R125, -126, PT ;  /* 0xc2fc00007d00780b */ /* 0x000fda0003fae000 */
[----:B------:R-:W-:Y:S01]  /*8ed0*/  @!P5 FMUL R125, R125, 0.5 ;  /* 0x3f0000007d7dd820 */ /* 0x000fe20000400000 */
[----:B------:R-:W-:Y:S02]  /*8ee0*/  WARPGROUP.DEPBAR.LE gsb0, 0x0 ;  /* 0x00008000000079c5 */ /* 0x000fe40000010000 */
[----:B------:R-:W-:Y:S01]  /*8ef0*/  FFMA R27, R54, UR15, -R20 ;  /* 0x0000000f361b7c23 */ /* 0x000fe20008000814 */
[----:B------:R-:W-:Y:S01]  /*8f00*/  FFMA R26, R56, UR15, -R21 ;  /* 0x0000000f381a7c23 */ /* 0x000fe20008000815 */
[----:B------:R1:W2:Y:S01]  /*8f10*/  MUFU.EX2 R54, R52 ;  /* 0x0000003400367308 */ /* 0x0002a20000000800 */
[----:B------:R-:W-:Y:S01]  /*8f20*/  VIADD R24, R124, 0x180 ;  /* 0x000001807c187836 */ /* 0x000fe20000000000 */
[----:B------:R-:W-:Y:S02]  /*8f30*/  MOV R25, 0x40000040 ;  /* 0x4000004000197802 */ /* 0x000fe40000000f00 */
[----:B------:R-:W-:Y:S02]  /*8f40*/  FSETP.GEU.AND P4, PT, R27, -126, PT ;  /* 0xc2fc00001b00780b */ /* 0x000fe40003f8e000 */
[----:B------:R-:W-:-:S02]  /*8f50*/  FSETP.GEU.AND P6, PT, R26, -126, PT ;  /* 0xc2fc00001a00780b */ /* 0x000fc40003fce000 */
[----:B------:R3:W4:Y:S01]  /*8f60*/  MUFU.EX2 R56, R125 ;  /* 0x0000007d00387308 */ /* 0x0007220000000800 */
[----:B------:R-:W-:Y:S01]  /*8f70*/  R2UR UR6, R24 ;  /* 0x00000000180672ca */ /* 0x000fe200000e0000 */
[--C-:B-1----:R-:W-:Y:S01]  /*8f80*/  FFMA R52, R57, UR15, -R21.reuse ;  /* 0x0000000f39347c23 */ /* 0x102fe20008000815 */
[----:B------:R-:W-:Y:S02]  /*8f90*/  R2UR UR7, R25 ;  /* 0x00000000190772ca */ /* 0x000fe400000e0000 */
[----:B------:R-:W-:Y:S02]  /*8fa0*/  F2FP.BF16.F32.PACK_AB R24, R49, R48 ;  /* 0x000000303118723e */ /* 0x000fe400000010ff */
[----:B------:R-:W-:Y:S01]  /*8fb0*/  F2FP.BF16.F32.PACK_AB R25, R51, R50 ;  /* 0x000000323319723e */ /* 0x000fe200000010ff */
[----:B------:R-:W-:Y:S01]  /*8fc0*/  FADD R50, R47, R50 ;  /* 0x000000322f327221 */ /* 0x000fe20000000000 */
[----:B------:R-:W-:Y:S01]  /*8fd0*/  @!P4 FMUL R27, R27, 0.5 ;  /* 0x3f0000001b1bc820 */ /* 0x000fe20000400000 */
[----:B--2---:R-:W-:Y:S01]  /*8fe0*/  @!P2 FMUL R54, R54, R54 ;  /* 0x000000363636a220 */ /* 0x004fe20000400000 */
[----:B------:R-:W-:Y:S01]  /*8ff0*/  @!P6 FMUL R26, R26, 0.5 ;  /* 0x3f0000001a1ae820 */ /* 0x000fe20000400000 */
[--C-:B---3--:R-:W-:Y:S01]  /*9000*/  FFMA R125, R58, UR15, -R20.reuse ;  /* 0x0000000f3a7d7c23 */ /* 0x108fe20008000814 */
[----:B------:R-:W1:Y:S01]  /*9010*/  MUFU.EX2 R55, R27 ;  /* 0x0000001b00377308 */ /* 0x000e620000000800 */
[----:B------:R-:W-:Y:S01]  /*9020*/  FSETP.GEU.AND P2, PT, R52, -126, PT ;  /* 0xc2fc00003400780b */ /* 0x000fe20003f4e000 */
[--C-:B------:R-:W-:Y:S01]  /*9030*/  FFMA R58, R59, UR15, -R20.reuse ;  /* 0x0000000f3b3a7c23 */ /* 0x100fe20008000814 */
[--C-:B------:R-:W-:Y:S01]  /*9040*/  FFMA R59, R61, UR15, -R21.reuse ;  /* 0x0000000f3d3b7c23 */ /* 0x100fe20008000815 */
[----:B----4-:R-:W-:Y:S01]  /*9050*/  @!P5 FMUL R56, R56, R56 ;  /* 0x000000383838d220 */ /* 0x010fe20000400000 */
[----:B------:R-:W-:Y:S01]  /*9060*/  FSETP.GEU.AND P3, PT, R125, -126, PT ;  /* 0xc2fc00007d00780b */ /* 0x000fe20003f6e000 */
[--C-:B------:R-:W-:Y:S01]  /*9070*/  FFMA R61, R62, UR15, -R20.reuse ;  /* 0x0000000f3e3d7c23 */ /* 0x100fe20008000814 */
[--C-:B------:R-:W-:Y:S01]  /*9080*/  FFMA R62, R63, UR15, -R20.reuse ;  /* 0x0000000f3f3e7c23 */ /* 0x100fe20008000814 */
[----:B------:R2:W3:Y:S01]  /*9090*/  MUFU.EX2 R57, R26 ;  /* 0x0000001a00397308 */ /* 0x0004e20000000800 */
[----:B------:R-:W-:Y:S01]  /*90a0*/  FSETP.GEU.AND P5, PT, R60, -126, PT ;  /* 0xc2fc00003c00780b */ /* 0x000fe20003fae000 */
[--C-:B------:R-:W-:Y:S01]  /*90b0*/  FFMA R63, R64, UR15, -R21.reuse ;  /* 0x0000000f403f7c23 */ /* 0x100fe20008000815 */
[--C-:B------:R-:W-:Y:S01]  /*90c0*/  FFMA R64, R65, UR15, -R21.reuse ;  /* 0x0000000f41407c23 */ /* 0x100fe20008000815 */
[--C-:B------:R-:W-:Y:S01]  /*90d0*/  FFMA R65, R66, UR15, -R20.reuse ;  /* 0x0000000f42417c23 */ /* 0x100fe20008000814 */
[--C-:B------:R-:W-:Y:S01]  /*90e0*/  FFMA R66, R67, UR15, -R20.reuse ;  /* 0x0000000f43427c23 */ /* 0x100fe20008000814 */
[----:B------:R-:W-:Y:S01]  /*90f0*/  @!P2 FMUL R52, R52, 0.5 ;  /* 0x3f0000003434a820 */ /* 0x000fe20000400000 */
[--C-:B------:R-:W-:Y:S01]  /*9100*/  FFMA R67, R69, UR15, -R21.reuse ;  /* 0x0000000f45437c23 */ /* 0x100fe20008000815 */
[--C-:B------:R-:W-:Y:S01]  /*9110*/  FFMA R69, R70, UR15, -R20.reuse ;  /* 0x0000000f46457c23 */ /* 0x100fe20008000814 */
[----:B-1----:R-:W-:Y:S01]  /*9120*/  @!P4 FMUL R55, R55, R55 ;  /* 0x000000373737c220 */ /* 0x002fe20000400000 */
[----:B--2---:R-:W-:Y:S01]  /*9130*/  F2FP.BF16.F32.PACK_AB R26, R53, R54 ;  /* 0x00000036351a723e */ /* 0x004fe200000010ff */
[----:B------:R-:W-:Y:S01]  /*9140*/  @!P3 FMUL R125, R125, 0.5 ;  /* 0x3f0000007d7db820 */ /* 0x000fe20000400000 */
[----:B------:R-:W1:Y:S01]  /*9150*/  MUFU.EX2 R52, R52 ;  /* 0x0000003400347308 */ /* 0x000e620000000800 */
[----:B------:R-:W-:Y:S01]  /*9160*/  FSETP.GEU.AND P4, PT, R58, -126, PT ;  /* 0xc2fc00003a00780b */ /* 0x000fe20003f8e000 */
[----:B------:R-:W-:Y:S01]  /*9170*/  @!P5 FMUL R60, R60, 0.5 ;  /* 0x3f0000003c3cd820 */ /* 0x000fe20000400000 */
[----:B------:R-:W-:Y:S01]  /*9180*/  F2FP.BF16.F32.PACK_AB R27, R56, R55 ;  /* 0x00000037381b723e */ /* 0x000fe200000010ff */
[--C-:B------:R-:W-:Y:S01]  /*9190*/  FFMA R70, R71, UR15, -R20.reuse ;  /* 0x0000000f47467c23 */ /* 0x100fe20008000814 */
[----:B---3--:R-:W-:Y:S01]  /*91a0*/  @!P6 FMUL R57, R57, R57 ;  /* 0x000000393939e220 */ /* 0x008fe20000400000 */
[----:B------:R-:W-:Y:S01]  /*91b0*/  FSETP.GEU.AND P6, PT, R59, -126, PT ;  /* 0xc2fc00003b00780b */ /* 0x000fe20003fce000 */
[----:B------:R-:W-:Y:S01]  /*91c0*/  WARPGROUP.ARRIVE ;  /* 0x00000000000079c5 */ /* 0x000fe20000000000 */
[----:B------:R-:W2:Y:S01]  /*91d0*/  MUFU.EX2 R125, R125 ;  /* 0x0000007d007d7308 */ /* 0x000ea20000000800 */
[--C-:B------:R-:W-:Y:S01]  /*91e0*/  FFMA R71, R72, UR15, -R21.reuse ;  /* 0x0000000f48477c23 */ /* 0x100fe20008000815 */
[----:B------:R-:W-:Y:S01]  /*91f0*/  FFMA R72, R73, UR15, -R21 ;  /* 0x0000000f49487c23 */ /* 0x000fe20008000815 */
[--C-:B------:R-:W-:Y:S01]  /*9200*/  FFMA R73, R74, UR15, -R20.reuse ;  /* 0x0000000f4a497c23 */ /* 0x100fe20008000814 */
[----:B------:R-:W-:Y:S01]  /*9210*/  FFMA R74, R75, UR15, -R20 ;  /* 0x0000000f4b4a7c23 */ /* 0x000fe20008000814 */
[----:B------:R-:W-:Y:S01]  /*9220*/  HGMMA.64x64x16.F32.BF16 R88, R24, gdesc[UR4].tnspB, R88, gsb0 ;  /* 0x40e0000418587df0 */ /* 0x000fe20008001858 */
[----:B------:R-:W-:Y:S01]  /*9230*/  @!P4 FMUL R58, R58, 0.5 ;  /* 0x3f0000003a3ac820 */ /* 0x000fe20000400000 */
[----:B------:R-:W-:Y:S01]  /*9240*/  FADD R50, R50, R51 ;  /* 0x0000003332327221 */ /* 0x000fe20000000000 */
[----:B------:R-:W3:Y:S01]  /*9250*/  MUFU.EX2 R60, R60 ;  /* 0x0000003c003c7308 */ /* 0x000ee20000000800 */
[----:B-1----:R-:W-:Y:S01]  /*9260*/  @!P2 FMUL R52, R52, R52 ;  /* 0x000000343434a220 */ /* 0x002fe20000400000 */
[----:B------:R-:W-:Y:S01]  /*9270*/  FSETP.GEU.AND P2, PT, R61, -126, PT ;  /* 0xc2fc00003d00780b */ /* 0x000fe20003f4e000 */
[----:B------:R-:W-:Y:S01]  /*9280*/  @!P6 FMUL R59, R59, 0.5 ;  /* 0x3f0000003b3be820 */ /* 0x000fe20000400000 */
[----:B------:R-:W-:-:S04]  /*9290*/  FADD R55, R50, R55 ;  /* 0x0000003732377221 */ /* 0x000fc80000000000 */
[----:B------:R-:W1:Y:S01]  /*92a0*/  MUFU.EX2 R58, R58 ;  /* 0x0000003a003a7308 */ /* 0x000e620000000800 */
[----:B--2---:R-:W-:Y:S01]  /*92b0*/  @!P3 FMUL R125, R125, R125 ;  /* 0x0000007d7d7db220 */ /* 0x004fe20000400000 */
[----:B------:R-:W-:Y:S01]  /*92c0*/  FSETP.GEU.AND P3, PT, R62, -126, PT ;  /* 0xc2fc00003e00780b */ /* 0x000fe20003f6e000 */
[----:B------:R-:W-:-:S04]  /*92d0*/  FADD R56, R55, R56 ;  /* 0x0000003837387221 */ /* 0x000fc80000000000 */
        /* <DEDUP_REMOVED lines=31> */
[----:B------:R-:W-:Y:S01]  /*94d0*/  FSETP.GEU.AND P6, PT, R70, -126, PT ;  /* 0xc2fc00004600780b */ /* 0x000fe20003fce000 */
[----:B------:R-:W-:Y:S02]  /*94e0*/  WARPGROUP.DEPBAR.LE gsb0, 0x0 ;  /* 0x00008000000079c5 */ /* 0x000fe40000010000 */
[----:B------:R-:W-:Y:S01]  /*94f0*/  VIADD R24, R124, 0x200 ;  /* 0x000002007c187836 */ /* 0x000fe20000000000 */
[----:B------:R-:W-:Y:S01]  /*9500*/  MOV R25, 0x40000040 ;  /* 0x4000004000197802 */ /* 0x000fe20000000f00 */
[----:B------:R-:W-:Y:S01]  /*9510*/  @!P4 FMUL R67, R67, 0.5 ;  /* 0x3f0000004343c820 */ /* 0x000fe20000400000 */
[----:B------:R-:W-:Y:S01]  /*9520*/  F2FP.BF16.F32.PACK_AB R26, R59, R60 ;  /* 0x0000003c3b1a723e */ /* 0x000fe200000010ff */
[----:B------:R-:W1:Y:S01]  /*9530*/  MUFU.EX2 R69, R69 ;  /* 0x0000004500457308 */ /* 0x000e620000000800 */
[----:B------:R-:W-:Y:S01]  /*9540*/  R2UR UR6, R24 ;  /* 0x00000000180672ca */ /* 0x000fe200000e0000 */
[----:B--2---:R-:W-:Y:S01]  /*9550*/  @!P2 FMUL R66, R66, R66 ;  /* 0x000000424242a220 */ /* 0x004fe20000400000 */
[----:B------:R-:W-:-:S02]  /*9560*/  R2UR UR7, R25 ;  /* 0x00000000190772ca */ /* 0x000fc400000e0000 */
[----:B------:R-:W-:Y:S01]  /*9570*/  F2FP.BF16.F32.PACK_AB R24, R52, R57 ;  /* 0x000000393418723e */ /* 0x000fe200000010ff */
[----:B------:R-:W-:Y:S01]  /*9580*/  @!P6 FMUL R70, R70, 0.5 ;  /* 0x3f0000004646e820 */ /* 0x000fe20000400000 */
[----:B------:R-:W-:Y:S01]  /*9590*/  F2FP.BF16.F32.PACK_AB R25, R58, R125 ;  /* 0x0000007d3a19723e */ /* 0x000fe200000010ff */
[----:B------:R-:W2:Y:S01]  /*95a0*/  MUFU.EX2 R67, R67 ;  /* 0x0000004300437308 */ /* 0x000ea20000000800 */
[----:B------:R-:W-:Y:S01]  /*95b0*/  F2FP.BF16.F32.PACK_AB R27, R62, R61 ;  /* 0x0000003d3e1b723e */ /* 0x000fe200000010ff */
[----:B---3--:R-:W-:Y:S01]  /*95c0*/  @!P3 FMUL R68, R68, R68 ;  /* 0x000000444444b220 */ /* 0x008fe20000400000 */
[----:B------:R-:W-:Y:S01]  /*95d0*/  FSETP.GEU.AND P2, PT, R71, -126, PT ;  /* 0xc2fc00004700780b */ /* 0x000fe20003f4e000 */
[----:B------:R-:W-:Y:S01]  /*95e0*/  FADD R125, R56, R125 ;  /* 0x0000007d387d7221 */ /* 0x000fe20000000000 */
[----:B------:R-:W-:Y:S01]  /*95f0*/  WARPGROUP.ARRIVE ;  /* 0x00000000000079c5 */ /* 0x000fe20000000000 */
[----:B------:R-:W-:Y:S02]  /*9600*/  FSETP.GEU.AND P3, PT, R72, -126, PT ;  /* 0xc2fc00004800780b */ /* 0x000fe40003f6e000 */
[----:B------:R-:W3:Y:S01]  /*9610*/  MUFU.EX2 R70, R70 ;  /* 0x0000004600467308 */ /* 0x000ee20000000800 */
[----:B-1----:R-:W-:Y:S01]  /*9620*/  @!P5 FMUL R69, R69, R69 ;  /* 0x000000454545d220 */ /* 0x002fe20000400000 */
[----:B------:R-:W-:Y:S01]  /*9630*/  FSETP.GEU.AND P5, PT, R74, -126, PT ;  /* 0xc2fc00004a00780b */ /* 0x000fe20003fae000 */
[----:B------:R-:W-:Y:S01]  /*9640*/  HGMMA.64x64x16.F32.BF16 R88, R24, gdesc[UR4].tnspB, R88, gsb0 ;  /* 0x40e0000418587df0 */ /* 0x000fe20008001858 */
[----:B------:R-:W-:-:S04]  /*9650*/  FADD R58, R125, R58 ;  /* 0x0000003a7d3a7221 */ /* 0x000fc80000000000 */
[----:B------:R-:W-:Y:S01]  /*9660*/  @!P2 FMUL R71, R71, 0.5 ;  /* 0x3f0000004747a820 */ /* 0x000fe20000400000 */
[----:B--2---:R-:W-:Y:S01]  /*9670*/  @!P4 FMUL R67, R67, R67 ;  /* 0x000000434343c220 */ /* 0x004fe20000400000 */
[----:B------:R-:W-:Y:S01]  /*9680*/  FSETP.GEU.AND P4, PT, R73, -126, PT ;  /* 0xc2fc00004900780b */ /* 0x000fe20003f8e000 */
[----:B------:R-:W-:Y:S01]  /*9690*/  @!P3 FMUL R72, R72, 0.5 ;  /* 0x3f0000004848b820 */ /* 0x000fe20000400000 */
[----:B------:R-:W-:Y:S02]  /*96a0*/  FADD R61, R58, R61 ;  /* 0x0000003d3a3d7221 */ /* 0x000fe40000000000 */
[----:B------:R-:W1:Y:S01]  /*96b0*/  MUFU.EX2 R71, R71 ;  /* 0x0000004700477308 */ /* 0x000e620000000800 */
[----:B------:R-:W-:Y:S01]  /*96c0*/  @!P5 FMUL R74, R74, 0.5 ;  /* 0x3f0000004a4ad820 */ /* 0x000fe20000400000 */
[----:B------:R-:W-:Y:S01]  /*96d0*/  FADD R62, R61, R62 ;  /* 0x0000003e3d3e7221 */ /* 0x000fe20000000000 */
[----:B---3--:R-:W-:Y:S01]  /*96e0*/  @!P6 FMUL R70, R70, R70 ;  /* 0x000000464646e220 */ /* 0x008fe20000400000 */
[----:B------:R-:W-:-:S04]  /*96f0*/  FSETP.GEU.AND P6, PT, R76, -126, PT ;  /* 0xc2fc00004c00780b */ /* 0x000fc80003fce000 */
[----:B------:R-:W2:Y:S01]  /*9700*/  MUFU.EX2 R72, R72 ;  /* 0x0000004800487308 */ /* 0x000ea20000000800 */
[----:B------:R-:W-:-:S07]  /*9710*/  @!P4 FMUL R73, R73, 0.5 ;  /* 0x3f0000004949c820 */ /* 0x000fce0000400000 */
        /* <DEDUP_REMOVED lines=32> */
[----:B--2---:R-:W-:Y:S01]  /*9920*/  @!P4 FMUL R79, R79, R79 ;  /* 0x0000004f4f4fc220 */ /* 0x004fe20000400000 */
[----:B------:R-:W-:Y:S01]  /*9930*/  R2UR UR6, R24 ;  /* 0x00000000180672ca */ /* 0x000fe200000e0000 */
[----:B------:R-:W1:Y:S01]  /*9940*/  MUFU.EX2 R80, R80 ;  /* 0x0000005000507308 */ /* 0x000e620000000800 */
[----:B------:R-:W-:-:S02]  /*9950*/  R2UR UR7, R25 ;  /* 0x00000000190772ca */ /* 0x000fc400000e0000 */
[----:B------:R-:W-:Y:S01]  /*9960*/  F2FP.BF16.F32.PACK_AB R24, R64, R63 ;  /* 0x0000003f4018723e */ /* 0x000fe200000010ff */
[----:B------:R-:W-:Y:S01]  /*9970*/  @!P3 FMUL R83, R83, 0.5 ;  /* 0x3f0000005353b820 */ /* 0x000fe20000400000 */
[----:B------:R-:W-:Y:S01]  /*9980*/  F2FP.BF16.F32.PACK_AB R25, R66, R65 ;  /* 0x000000414219723e */ /* 0x000fe200000010ff */
[----:B---3--:R-:W-:Y:S01]  /*9990*/  @!P6 FMUL R23, R23, R23 ;  /* 0x000000171717e220 */ /* 0x008fe20000400000 */
[----:B------:R-:W-:Y:S01]  /*99a0*/  F2FP.BF16.F32.PACK_AB R27, R70, R69 ;  /* 0x00000045461b723e */ /* 0x000fe200000010ff */
[----:B------:R-:W2:Y:S01]  /*99b0*/  MUFU.EX2 R21, R83 ;  /* 0x0000005300157308 */ /* 0x000ea20000000800 */
[----:B------:R-:W-:Y:S01]  /*99c0*/  FSETP.GEU.AND P4, PT, R29, -126, PT ;  /* 0xc2fc00001d00780b */ /* 0x000fe20003f8e000 */
[----:B------:R-:W-:Y:S01]  /*99d0*/  FADD R65, R62, R65 ;  /* 0x000000413e417221 */ /* 0x000fe20000000000 */
[----:B------:R-:W-:Y:S01]  /*99e0*/  WARPGROUP.ARRIVE ;  /* 0x00000000000079c5 */ /* 0x000fe20000000000 */
[----:B------:R-:W-:Y:S02]  /*99f0*/  FSETP.GEU.AND P6, PT, R30, -126, PT ;  /* 0xc2fc00001e00780b */ /* 0x000fe40003fce000 */
[----:B------:R-:W-:-:S03]  /*9a00*/  FADD R66, R65, R66 ;  /* 0x0000004241427221 */ /* 0x000fc60000000000 */
[----:B------:R-:W-:Y:S01]  /*9a10*/  HGMMA.64x64x16.F32.BF16 R88, R24, gdesc[UR4].tnspB, R88, gsb0 ;  /* 0x40e0000418587df0 */ /* 0x000fe20008001858 */
[----:B------:R-:W-:Y:S01]  /*9a20*/  R2UR UR6, R12 ;  /* 0x000000000c0672ca */ /* 0x000fe200000e0000 */
[----:B------:R-:W-:Y:S01]  /*9a30*/  FADD R12, R33, R28 ;  /* 0x0000001c210c7221 */ /* 0x000fe20000000000 */
[----:B------:R-:W-:Y:S01]  /*9a40*/  R2UR UR7, R13 ;  /* 0x000000000d0772ca */ /* 0x000fe200000e0000 */
[----:B------:R-:W3:Y:S01]  /*9a50*/  MUFU.EX2 R28, R82 ;  /* 0x00000052001c7308 */ /* 0x000ee20000000800 */
[----:B-1----:R-:W-:Y:S01]  /*9a60*/  @!P5 FMUL R80, R80, R80 ;  /* 0x000000505050d220 */ /* 0x002fe20000400000 */
[----:B------:R-:W-:Y:S01]  /*9a70*/  FSETP.GEU.AND P5, PT, R85, -126, PT ;  /* 0xc2fc00005500780b */ /* 0x000fe20003fae000 */
[----:B------:R-:W-:Y:S01]  /*9a80*/  @!P4 FMUL R29, R29, 0.5 ;  /* 0x3f0000001d1dc820 */ /* 0x000fe20000400000 */
[----:B------:R-:W-:Y:S01]  /*9a90*/  @!P6 FMUL R30, R30, 0.5 ;  /* 0x3f0000001e1ee820 */ /* 0x000fe20000400000 */
[----:B------:R-:W-:Y:S01]  /*9aa0*/  FADD R37, R12, R37 ;  /* 0x000000250c257221 */ /* 0x000fe20000000000 */
[----:B------:R-:W-:Y:S01]  /*9ab0*/  VIADD R12, R124, 0x380 ;  /* 0x000003807c0c7836 */ /* 0x000fe20000000000 */
[----:B------:R-:W-:Y:S01]  /*9ac0*/  MOV R13, 0x40000040 ;  /* 0x40000040000d7802 */ /* 0x000fe20000000f00 */
[----:B--2---:R-:W-:Y:S01]  /*9ad0*/  @!P3 FMUL R21, R21, R21 ;  /* 0x000000151515b220 */ /* 0x004fe20000400000 */
[----:B------:R-:W1:Y:S01]  /*9ae0*/  MUFU.EX2 R29, R29 ;  /* 0x0000001d001d7308 */ /* 0x000e620000000800 */
[----:B------:R-:W-:Y:S01]  /*9af0*/  FADD R37, R37, R36 ;  /* 0x0000002425257221 */ /* 0x000fe20000000000 */
[----:B------:R-:W-:-:S03]  /*9b00*/  FADD R69, R66, R69 ;  /* 0x0000004542457221 */ /* 0x000fc60000000000 */
[----:B------:R-:W-:Y:S01]  /*9b10*/  FADD R40, R37, R40 ;  /* 0x0000002825287221 */ /* 0x000fe20000000000 */
[----:B------:R-:W-:Y:S01]  /*9b20*/  @!P5 FMUL R85, R85, 0.5 ;  /* 0x3f0000005555d820 */ /* 0x000fe20000400000 */
[----:B------:R-:W-:Y:S01]  /*9b30*/  FADD R70, R69, R70 ;  /* 0x0000004645467221 */ /* 0x000fe20000000000 */
[----:B---3--:R-:W-:Y:S01]  /*9b40*/  @!P2 FMUL R28, R28, R28 ;  /* 0x0000001c1c1ca220 */ /* 0x008fe20000400000 */
[----:B------:R-:W-:Y:S01]  /*9b50*/  FSETP.GEU.AND P2, PT, R31, -126, PT ;  /* 0xc2fc00001f00780b */ /* 0x000fe20003f4e000 */
[----:B------:R-:W2:Y:S01]  /*9b60*/  MUFU.EX2 R20, R85 ;  /* 0x0000005500147308 */ /* 0x000ea20000000800 */
[----:B------:R-:W-:-:S04]  /*9b70*/  FADD R40, R40, R41 ;  /* 0x0000002928287221 */ /* 0x000fc80000000000 */
[----:B------:R-:W-:Y:S01]  /*9b80*/  FADD R45, R40, R45 ;  /* 0x0000002d282d7221 */ /* 0x000fe20000000000 */
[----:B-1----:R-:W-:Y:S02]  /*9b90*/  @!P4 FMUL R29, R29, R29 ;  /* 0x0000001d1d1dc220 */ /* 0x002fe40000400000 */
[----:B------:R-:W1:Y:S01]  /*9ba0*/  MUFU.EX2 R30, R30 ;  /* 0x0000001e001e7308 */ /* 0x000e620000000800 */
[----:B------:R-:W-:-:S03]  /*9bb0*/  FADD R45, R45, R44 ;  /* 0x0000002c2d2d7221 */ /* 0x000fc60000000000 */
[----:B------:R-:W-:Y:S01]  /*9bc0*/  @!P2 FMUL R31, R31, 0.5 ;  /* 0x3f0000001f1fa820 */ /* 0x000fe20000400000 */
[----:B------:R-:W-:Y:S01]  /*9bd0*/  FADD R48, R45, R48 ;  /* 0x000000302d307221 */ /* 0x000fe20000000000 */
[----:B--2---:R-:W-:-:S04]  /*9be0*/  @!P5 FMUL R20, R20, R20 ;  /* 0x000000141414d220 */ /* 0x004fc80000400000 */
[----:B------:R-:W2:Y:S01]  /*9bf0*/  MUFU.EX2 R31, R31 ;  /* 0x0000001f001f7308 */ /* 0x000ea20000000800 */
[----:B------:R-:W-:-:S04]  /*9c00*/  FADD R49, R48, R49 ;  /* 0x0000003130317221 */ /* 0x000fc80000000000 */
[----:B------:R-:W-:Y:S01]  /*9c10*/  FADD R54, R49, R54 ;  /* 0x0000003631367221 */ /* 0x000fe20000000000 */
[----:B-1----:R-:W-:-:S03]  /*9c20*/  @!P6 FMUL R30, R30, R30 ;  /* 0x0000001e1e1ee220 */ /* 0x002fc60000400000 */
[----:B------:R-:W-:-:S04]  /*9c30*/  FADD R54, R54, R53 ;  /* 0x0000003536367221 */ /* 0x000fc80000000000 */
[----:B------:R-:W-:Y:S01]  /*9c40*/  FADD R57, R54, R57 ;  /* 0x0000003936397221 */ /* 0x000fe20000000000 */
[----:B--2---:R-:W-:-:S03]  /*9c50*/  @!P2 FMUL R31, R31, R31 ;  /* 0x0000001f1f1fa220 */ /* 0x004fc60000400000 */
[----:B------:R-:W-:Y:S01]  /*9c60*/  FADD R57, R57, R52 ;  /* 0x0000003439397221 */ /* 0x000fe20000000000 */
[----:B------:R-:W-:-:S03]  /*9c70*/  ISETP.NE.AND P2, PT, R6, 0x4, PT ;  /* 0x000000040600780c */ /* 0x000fc60003f45270 */
[----:B------:R-:W-:-:S04]  /*9c80*/  FADD R60, R57, R60 ;  /* 0x0000003c393c7221 */ /* 0x000fc80000000000 */
[----:B------:R-:W-:-:S04]  /*9c90*/  FADD R60, R60, R59 ;  /* 0x0000003b3c3c7221 */ /* 0x000fc80000000000 */
[----:B------:R-:W-:-:S04]  /*9ca0*/  FADD R63, R60, R63 ;  /* 0x0000003f3c3f7221 */ /* 0x000fc80000000000 */
[----:B------:R-:W-:Y:S01]  /*9cb0*/  FADD R63, R63, R64 ;  /* 0x000000403f3f7221 */ /* 0x000fe20000000000 */
        /* <DEDUP_REMOVED lines=11> */
[----:B------:R-:W-:Y:S02]  /*9d70*/  FADD R22, R73, R22 ;  /* 0x0000001649167221 */ /* 0x000fe40000000000 */
[----:B------:R-:W-:Y:S02]  /*9d80*/  FADD R72, R71, R72 ;  /* 0x0000004847487221 */ /* 0x000fe40000000000 */
[----:B------:R-:W-:Y:S01]  /*9d90*/  FADD R79, R22, R79 ;  /* 0x0000004f164f7221 */ /* 0x000fe20000000000 */
[----:B------:R-:W-:Y:S01]  /*9da0*/  HGMMA.64x64x16.F32.BF16 R88, R24, gdesc[UR4].tnspB, R88, gsb0 ;  /* 0x40e0000418587df0 */ /* 0x000fe20008001858 */
[----:B------:R-:W-:Y:S01]  /*9db0*/  R2UR UR6, R12 ;  /* 0x000000000c0672ca */ /* 0x000fe200000e0000 */
[----:B------:R-:W-:Y:S01]  /*9dc0*/  FADD R75, R72, R75 ;  /* 0x0000004b484b7221 */ /* 0x000fe20000000000 */
[----:B------:R-:W-:-:S03]  /*9dd0*/  R2UR UR7, R13 ;  /* 0x000000000d0772ca */ /* 0x000fc600000e0000 */
        /* <DEDUP_REMOVED lines=15> */
[----:B------:R-:W-:Y:S03]  /*9ed0*/  HGMMA.64x64x16.F32.BF16 R88, R24, gdesc[UR4].tnspB, R88, gsb0 ;  /* 0x40e0000418587df0 */ /* 0x000fe60008001858 */
[----:B------:R-:W-:-:S02]  /*9ee0*/  WARPGROUP.DEPBAR.LE gsb0, 0x0 ;  /* 0x00008000000079c5 */ /* 0x000fc40000010000 */
[----:B------:R-:W-:-:S04]  /*9ef0*/  SEL R24, R6, RZ, P2 ;  /* 0x000000ff06187207 */ /* 0x000fc80001000000 */
[----:B------:R-:W-:-:S04]  /*9f00*/  LEA R6, R24, R11, 0x3 ;  /* 0x0000000b18067211 */ /* 0x000fc800078e18ff */
[----:B------:R-:W-:-:S04]  /*9f10*/  PRMT R6, RZ, 0x654, R6 ;  /* 0x00000654ff067816 */ /* 0x000fc80000000006 */
[----:B------:R1:W-:Y:S01]  /*9f20*/  SYNCS.ARRIVE.TRANS64.RED.A1T0 RZ, [R6+URZ], RZ ;  /* 0x000000ff06ff79a7 */ /* 0x0003e2000810043f */
[----:B------:R-:W-:Y:S05]  /*9f30*/  @P1 BRA `(.L_x_45) ;  /* 0x00000000009c1947 */ /* 0x000fea0003800000 */
[----:B------:R-:W-:Y:S01]  /*9f40*/  ISETP.LT.OR P1, PT, R7, 0x1, !P0 ;  /* 0x000000010700780c */ /* 0x000fe20004721670 */
[----:B------:R-:W-:-:S12]  /*9f50*/  BSSY B0, `(.L_x_46) ;  /* 0x0000024000007945 */ /* 0x000fd80003800000 */
[----:B------:R-:W-:Y:S05]  /*9f60*/  @P1 BRA `(.L_x_47) ;  /* 0x0000000000881947 */ /* 0x000fea0003800000 */
[----:B-1----:R-:W-:Y:S01]  /*9f70*/  IMAD R6, R5, 0x8, R2 ;  /* 0x0000000805067824 */ /* 0x002fe200078e0202 */
[----:B------:R-:W-:Y:S02]  /*9f80*/  SHF.L.U32 R21, R4, 0x1f, RZ ;  /* 0x0000001f04157819 */ /* 0x000fe400000006ff */
[----:B------:R-:W-:Y:S02]  /*9f90*/  ISETP.NE.AND P2, PT, R0, RZ, PT ;  /* 0x000000ff0000720c */ /* 0x000fe40003f45270 */
[----:B------:R-:W1:Y:S02]  /*9fa0*/  SYNCS.PHASECHK.TRANS64.TRYWAIT P1, [R6+URZ+0x12020], R21 ;  /* 0x01202015060075a7 */ /* 0x000e64000802017f */
[----:B-1----:R-:W-:Y:S09]  /*9fb0*/  @!P1 BRA `(.L_x_48) ;  /* 0x0000001800989947 */ /* 0x002ff20003800000 */
.L_x_87:
[----:B------:R-:W-:Y:S05]  /*9fc0*/  @P2 BRA `(.L_x_49) ;  /* 0x0000000000142947 */ /* 0x000fea0003800000 */
[----:B------:R-:W-:Y:S02]  /*9fd0*/  ISETP.NE.AND P1, PT, R14, RZ, PT ;  /* 0x000000ff0e00720c */ /* 0x000fe40003f25270 */
[----:B-1----:R-:W-:-:S04]  /*9fe0*/  MOV R21, 0x4000 ;  /* 0x0000400000157802 */ /* 0x002fc80000000f00 */
[----:B------:R2:W-:Y:S07]  /*9ff0*/  SYNCS.ARRIVE.TRANS64 RZ, [R6+URZ+0x12000], R21 ;  /* 0x0120001506ff79a7 */ /* 0x0005ee000800003f */
[----:B------:R-:W-:Y:S05]  /*a000*/  @!P1 BRA `(.L_x_49) ;  /* 0x0000000000049947 */ /* 0x000fea0003800000 */
[----:B------:R-:W-:Y:S01]  /*a010*/  BPT.TRAP 0x1 ;  /* 0x000000040000795c */ /* 0x000fe20000300000 */
.L_x_49:
[C---:B------:R-:W-:Y:S01]  /*a020*/  IMAD R20, R5.reuse, 0x4000, R2 ;  /* 0x0000400005147824 */ /* 0x040fe200078e0202 */
        /* <DEDUP_REMOVED lines=12> */
[C---:B------:R-:W-:Y:S01]  /*a0f0*/  ISETP.NE.AND P1, PT, R5.reuse, 0x4, PT ;  /* 0x000000040500780c */ /* 0x040fe20003f25270 */
[----:B------:R-:W-:Y:S01]  /*a100*/  USHF.L.U32 UR11, UR11, 0x7, URZ ;  /* 0x000000070b0b7899 */ /* 0x000fe2000800063f */
[----:B------:R-:W-:Y:S01]  /*a110*/  VIADD R8, R8, 0x1 ;  /* 0x0000000108087836 */ /* 0x000fe20000000000 */
[----:B------:R-:W-:Y:S01]  /*a120*/  UIADD3 UR9, UR9, 0x12000, URZ ;  /* 0x0001200009097890 */ /* 0x000fe2000fffe03f */
[----:B-12---:R-:W-:Y:S01]  /*a130*/  SEL R21, RZ, 0x1, P1 ;  /* 0x00000001ff157807 */ /* 0x006fe20000800000 */
[----:B------:R-:W-:Y:S01]  /*a140*/  UIADD3 UR8, UR8, 0x2000, URZ ;  /* 0x0000200008087890 */ /* 0x000fe2000fffe03f */
[----:B------:R-:W-:-:S02]  /*a150*/  SEL R5, R5, RZ, P1 ;  /* 0x000000ff05057207 */ /* 0x000fc40000800000 */
[----:B------:R-:W-:-:S06]  /*a160*/  LOP3.LUT R4, R4, R21, RZ, 0x3c, !PT ;  /* 0x0000001504047212 */ /* 0x000fcc00078e3cff */
[----:B------:R2:W-:Y:S02]  /*a170*/  UTMALDG.4D [UR8], [UR6], desc[UR18] ;  /* 0x00001208060075b4 */ /* 0x0005e40008019000 */
[----:B--2---:R-:W-:Y:S01]  /*a180*/  NOP ;  /* 0x0000000000007918 */ /* 0x004fe20000000000 */
.L_x_47:
[----:B------:R-:W-:Y:S05]  /*a190*/  BSYNC B0 ;  /* 0x0000000000007941 */ /* 0x000fea0003800000 */
.L_x_46:
[----:B------:R-:W-:-:S07]  /*a1a0*/  IADD3 R7, R7, -0x1, RZ ;  /* 0xffffffff07077810 */ /* 0x000fce0007ffe0ff */
.L_x_45:
[----:B------:R-:W-:Y:S01]  /*a1b0*/  ISETP.GT.AND P3, PT, R17, 0x1, PT ;  /* 0x000000011100780c */ /* 0x000fe20003f64270 */
[----:B------:R-:W-:Y:S01]  /*a1c0*/  VIADD R15, R15, 0x1 ;  /* 0x000000010f0f7836 */ /* 0x000fe20000000000 */
[----:B-1----:R-:W-:Y:S01]  /*a1d0*/  IADD3 R6, R24, 0x1, RZ ;  /* 0x0000000118067810 */ /* 0x002fe20007ffe0ff */
[----:B------:R-:W-:Y:S01]  /*a1e0*/  VIADD R17, R17, 0xffffffff ;  /* 0xffffffff11117836 */ /* 0x000fe20000000000 */
[----:B------:R-:W-:Y:S01]  /*a1f0*/  IADD3 R10, R10, 0x80, RZ ;  /* 0x000000800a0a7810 */ /* 0x000fe20007ffe0ff */
[----:B------:R-:W-:Y:S01]  /*a200*/  IMAD.MOV.U32 R21, RZ, RZ, R19 ;  /* 0x000000ffff157224 */ /* 0x000fe200078e0013 */
[----:B------:R-:W-:Y:S02]  /*a210*/  ISETP.NE.AND P1, PT, R15, 0x4, PT ;  /* 0x000000040f00780c */ /* 0x000fe40003f25270 */
[----:B------:R-:W-:Y:S02]  /*a220*/  ISETP.NE.AND P2, PT, R6, 0x4, PT ;  /* 0x000000040600780c */ /* 0x000fe40003f45270 */
[----:B------:R-:W-:-:S02]  /*a230*/  SEL R20, RZ, 0x1, P1 ;  /* 0x00000001ff147807 */ /* 0x000fc40000800000 */
[----:B------:R-:W-:Y:S02]  /*a240*/  SEL R15, R15, RZ, P1 ;  /* 0x000000ff0f0f7207 */ /* 0x000fe40000800000 */
[----:B------:R-:W-:Y:S02]  /*a250*/  LOP3.LUT R3, R3, R20, RZ, 0x3c, !PT ;  /* 0x0000001403037212 */ /* 0x000fe400078e3cff */
[----:B------:R-:W-:Y:S02]  /*a260*/  MOV R20, R18 ;  /* 0x0000001200147202 */ /* 0x000fe40000000f00 */
[----:B------:R-:W-:Y:S01]  /*a270*/  SEL R6, R6, RZ, P2 ;  /* 0x000000ff06067207 */ /* 0x000fe20001000000 */
[----:B------:R-:W-:Y:S06]  /*a280*/  @P3 BRA `(.L_x_50) ;  /* 0xffffffc8006c3947 */ /* 0x000fec000383ffff */
.L_x_37:
[----:B------:R-:W-:Y:S05]  /*a290*/  WARPSYNC.ALL ;  /* 0x0000000000007948 */ /* 0x000fea0003800000 */
[----:B------:R-:W2:Y:S01]  /*a2a0*/  SHFL.BFLY PT, R0, R13, 0x1, 0x1f ;  /* 0x0c201f000d007f89 */ /* 0x000ea200000e0000 */
[----:B------:R-:W-:Y:S01]  /*a2b0*/  BSSY B0, `(.L_x_51) ;  /* 0x0000023000007945 */ /* 0x000fe20003800000 */
[----:B------:R-:W-:Y:S01]  /*a2c0*/  IMAD.MOV.U32 R7, RZ, RZ, 0x7f800000 ;  /* 0x7f800000ff077424 */ /* 0x000fe200078e00ff */
[----:B------:R-:W-:Y:S01]  /*a2d0*/  MOV R8, 0x3f800000 ;  /* 0x3f80000000087802 */ /* 0x000fe20000000f00 */
[----:B------:R-:W3:Y:S01]  /*a2e0*/  SHFL.BFLY PT, R3, R12, 0x1, 0x1f ;  /* 0x0c201f000c037f89 */ /* 0x000ee200000e0000 */
[----:B------:R-:W-:Y:S01]  /*a2f0*/  IMAD.MOV.U32 R4, RZ, RZ, 0x3f800000 ;  /* 0x3f800000ff047424 */ /* 0x000fe200078e00ff */
[----:B------:R-:W-:Y:S01]  /*a300*/  MOV R9, 0x7f800000 ;  /* 0x7f80000000097802 */ /* 0x000fe20000000f00 */
[----:B--2---:R-:W-:Y:S01]  /*a310*/  FADD R0, R0, R13 ;  /* 0x0000000d00007221 */ /* 0x004fe20000000000 */
[----:B---3--:R-:W-:-:S04]  /*a320*/  FADD R14, R3, R12 ;  /* 0x0000000c030e7221 */ /* 0x008fc80000000000 */
[----:B------:R-:W2:Y:S04]  /*a330*/  SHFL.BFLY PT, R5, R0, 0x2, 0x1f ;  /* 0x0c401f0000057f89 */ /* 0x000ea800000e0000 */
[----:B------:R-:W3:Y:S01]  /*a340*/  SHFL.BFLY PT, R15, R14, 0x2, 0x1f ;  /* 0x0c401f000e0f7f89 */ /* 0x000ee200000e0000 */
[C---:B--2---:R-:W-:Y:S01]  /*a350*/  FSETP.NE.AND P0, PT, R0.reuse, -R5, PT ;  /* 0x800000050000720b */ /* 0x044fe20003f05000 */
[----:B------:R-:W-:Y:S01]  /*a360*/  FADD R3, R0, R5 ;  /* 0x0000000500037221 */ /* 0x000fe20000000000 */
[----:B---3--:R-:W-:-:S11]  /*a370*/  FADD R6, R14, R15 ;  /* 0x0000000f0e067221 */ /* 0x008fd60000000000 */
[----:B------:R-:W-:Y:S05]  /*a380*/  @!P0 BRA `(.L_x_52) ;  /* 0x0000000000548947 */ /* 0x000fea0003800000 */
[----:B------:R-:W-:Y:S01]  /*a390*/  VIADD R0, R3, 0x1800000 ;  /* 0x0180000003007836 */ /* 0x000fe20000000000 */
[----:B------:R-:W-:Y:S04]  /*a3a0*/  BSSY B1, `(.L_x_53) ;  /* 0x000000c000017945 */ /* 0x000fe80003800000 */
[----:B------:R-:W-:-:S04]  /*a3b0*/  LOP3.LUT R0, R0, 0x7f800000, RZ, 0xc0, !PT ;  /* 0x7f80000000007812 */ /* 0x000fc800078ec0ff */
[----:B------:R-:W-:-:S13]  /*a3c0*/  ISETP.GT.U32.AND P0, PT, R0, 0x1ffffff, PT ;  /* 0x01ffffff0000780c */ /* 0x000fda0003f04070 */
[----:B------:R-:W-:Y:S05]  /*a3d0*/  @P0 BRA `(.L_x_54) ;  /* 0x0000000000100947 */ /* 0x000fea0003800000 */
[----:B------:R-:W-:-:S07]  /*a3e0*/  MOV R12, 0xa400 ;  /* 0x0000a400000c7802 */ /* 0x000fce0000000f00 */
[----:B-1----:R-:W-:Y:S05]  /*a3f0*/  CALL.REL.NOINC `($__internal_0_$__cuda_sm20_rcp_rn_f32_slowpath) ;  /* 0x00000014009c7944 */ /* 0x002fea0003c00000 */
[----:B------:R-:W-:Y:S01]  /*a400*/  MOV R4, R0 ;  /* 0x0000000000047202 */ /* 0x000fe20000000f00 */
[----:B------:R-:W-:Y:S06]  /*a410*/  BRA `(.L_x_55) ;  /* 0x0000000000107947 */ /* 0x000fec0003800000 */
.L_x_54:
[----:B------:R-:W2:Y:S02]  /*a420*/  MUFU.RCP R4, R3 ;  /* 0x0000000300047308 */ /* 0x000ea40000001000 */
[----:B--2---:R-:W-:-:S04]  /*a430*/  FFMA R0, R3, R4, -1 ;  /* 0xbf80000003007423 */ /* 0x004fc80000000004 */
[----:B------:R-:W-:-:S04]  /*a440*/  FADD.FTZ R5, -R0, -RZ ;  /* 0x800000ff00057221 */ /* 0x000fc80000010100 */
[----:B------:R-:W-:-:S07]  /*a450*/  FFMA R4, R4, R5, R4 ;  /* 0x0000000504047223 */ /* 0x000fce0000000004 */
.L_x_55:
[----:B------:R-:W-:Y:S05]  /*a460*/  BSYNC B1 ;  /* 0x0000000000017941 */ /* 0x000fea0003800000 */
.L_x_53:
[----:B------:R-:W-:Y:S01]  /*a470*/  FSETP.GEU.AND P0, PT, |R3|, 1.175494350822287508e-38, PT ;  /* 0x008000000300780b */ /* 0x000fe20003f0e200 */
[----:B------:R-:W-:-:S12]  /*a480*/  ULDC UR6, c[0x0][0x600] ;  /* 0x0001800000067ab9 */ /* 0x000fd80000000800 */
[----:B------:R-:W-:-:S04]  /*a490*/  @!P0 FMUL R3, R3, 16777216 ;  /* 0x4b80000003038820 */ /* 0x000fc80000400000 */
[----:B------:R-:W2:Y:S02]  /*a4a0*/  MUFU.LG2 R0, R3 ;  /* 0x0000000300007308 */ /* 0x000ea40000000c00 */
[----:B--2---:R-:W-:-:S04]  /*a4b0*/  @!P0 FADD R0, R0, -24 ;  /* 0xc1c0000000008421 */ /* 0x004fc80000000000 */
[----:B------:R-:W-:-:S04]  /*a4c0*/  FMUL R0, R0, 0.69314718246459960938 ;  /* 0x3f31721800007820 */ /* 0x000fc80000400000 */
[----:B------:R-:W-:-:S07]  /*a4d0*/  FFMA R9, R19, UR6, R0 ;  /* 0x0000000613097c23 */ /* 0x000fce0008000000 */
.L_x_52:
[----:B------:R-:W-:Y:S05]  /*a4e0*/  BSYNC B0 ;  /* 0x0000000000007941 */ /* 0x000fea0003800000 */
.L_x_51:
[----:B------:R-:W-:Y:S01]  /*a4f0*/  FSETP.NE.AND P0, PT, R14, -R15, PT ;  /* 0x8000000f0e00720b */ /* 0x000fe20003f05000 */
[----:B------:R-:W-:Y:S01]  /*a500*/  ULDC UR4, c[0x0][0x608] ;  /* 0x0001820000047ab9 */ /* 0x000fe20000000800 */
[----:B------:R-:W-:Y:S01]  /*a510*/  BSSY B0, `(.L_x_56) ;  /* 0x0000029000007945 */ /* 0x000fe20003800000 */
[----:B------:R-:W-:-:S04]  /*a520*/  FMUL R4, R4, UR4 ;  /* 0x0000000404047c20 */ /* 0x000fc80008400000 */
[-C--:B------:R-:W-:Y:S01]  /*a530*/  FMUL R88, R88, R4.reuse ;  /* 0x0000000458587220 */ /* 0x080fe20000400000 */
        /* <DEDUP_REMOVED lines=14> */
[----:B------:R-:W-:Y:S01]  /*a620*/  FMUL R117, R117, R4 ;  /* 0x0000000475757220 */ /* 0x000fe20000400000 */
[----:B------:R-:W-:Y:S06]  /*a630*/  @!P0 BRA `(.L_x_57) ;  /* 0x0000000000588947 */ /* 0x000fec0003800000 */
[----:B------:R-:W-:Y:S01]  /*a640*/  VIADD R0, R6, 0x1800000 ;  /* 0x0180000006007836 */ /* 0x000fe20000000000 */
[----:B------:R-:W-:Y:S04]  /*a650*/  BSSY B1, `(.L_x_58) ;  /* 0x000000d000017945 */ /* 0x000fe80003800000 */
[----:B------:R-:W-:-:S04]  /*a660*/  LOP3.LUT R0, R0, 0x7f800000, RZ, 0xc0, !PT ;  /* 0x7f80000000007812 */ /* 0x000fc800078ec0ff */
[----:B------:R-:W-:-:S13]  /*a670*/  ISETP.GT.U32.AND P0, PT, R0, 0x1ffffff, PT ;  /* 0x01ffffff0000780c */ /* 0x000fda0003f04070 */
[----:B------:R-:W-:Y:S05]  /*a680*/  @P0 BRA `(.L_x_59) ;  /* 0x0000000000140947 */ /* 0x000fea0003800000 */
[----:B------:R-:W-:Y:S02]  /*a690*/  MOV R3, R6 ;  /* 0x0000000600037202 */ /* 0x000fe40000000f00 */
[----:B------:R-:W-:-:S07]  /*a6a0*/  MOV R12, 0xa6c0 ;  /* 0x0000a6c0000c7802 */ /* 0x000fce0000000f00 */
[----:B-1----:R-:W-:Y:S05]  /*a6b0*/  CALL.REL.NOINC `($__internal_0_$__cuda_sm20_rcp_rn_f32_slowpath) ;  /* 0x0000001000ec7944 */ /* 0x002fea0003c00000 */
[----:B------:R-:W-:Y:S01]  /*a6c0*/  IMAD.MOV.U32 R8, RZ, RZ, R0 ;  /* 0x000000ffff087224 */ /* 0x000fe200078e0000 */
[----:B------:R-:W-:Y:S06]  /*a6d0*/  BRA `(.L_x_60) ;  /* 0x0000000000107947 */ /* 0x000fec0003800000 */
.L_x_59:
[----:B------:R-:W2:Y:S02]  /*a6e0*/  MUFU.RCP R3, R6 ;  /* 0x0000000600037308 */ /* 0x000ea40000001000 */
[----:B--2---:R-:W-:-:S04]  /*a6f0*/  FFMA R0, R6, R3, -1 ;  /* 0xbf80000006007423 */ /* 0x004fc80000000003 */
[----:B------:R-:W-:-:S04]  /*a700*/  FADD.FTZ R0, -R0, -RZ ;  /* 0x800000ff00007221 */ /* 0x000fc80000010100 */
[----:B------:R-:W-:-:S07]  /*a710*/  FFMA R8, R3, R0, R3 ;  /* 0x0000000003087223 */ /* 0x000fce0000000003 */
.L_x_60:
[----:B------:R-:W-:Y:S05]  /*a720*/  BSYNC B1 ;  /* 0x0000000000017941 */ /* 0x000fea0003800000 */
.L_x_58:
[----:B------:R-:W-:Y:S01]  /*a730*/  FSETP.GEU.AND P0, PT, |R6|, 1.175494350822287508e-38, PT ;  /* 0x008000000600780b */ /* 0x000fe20003f0e200 */
[----:B------:R-:W-:-:S12]  /*a740*/  ULDC UR4, c[0x0][0x600] ;  /* 0x0001800000047ab9 */ /* 0x000fd80000000800 */
[----:B------:R-:W-:-:S04]  /*a750*/  @!P0 FMUL R6, R6, 16777216 ;  /* 0x4b80000006068820 */ /* 0x000fc80000400000 */
[----:B------:R-:W2:Y:S02]  /*a760*/  MUFU.LG2 R0, R6 ;  /* 0x0000000600007308 */ /* 0x000ea40000000c00 */
[----:B--2---:R-:W-:-:S04]  /*a770*/  @!P0 FADD R0, R0, -24 ;  /* 0xc1c0000000008421 */ /* 0x004fc80000000000 */
[----:B------:R-:W-:-:S04]  /*a780*/  FMUL R7, R0, 0.69314718246459960938 ;  /* 0x3f31721800077820 */ /* 0x000fc80000400000 */
[----:B------:R-:W-:-:S07]  /*a790*/  FFMA R7, R18, UR4, R7 ;  /* 0x0000000412077c23 */ /* 0x000fce0008000007 */
.L_x_57:
[----:B------:R-:W-:Y:S05]  /*a7a0*/  BSYNC B0 ;  /* 0x0000000000007941 */ /* 0x000fea0003800000 */
.L_x_56:
[C---:B------:R-:W-:Y:S01]  /*a7b0*/  LOP3.LUT P0, RZ, R16.reuse, 0x3, RZ, 0xc0, !PT ;  /* 0x0000000310ff7812 */ /* 0x040fe2000780c0ff */
[----:B------:R-:W-:Y:S01]  /*a7c0*/  ULDC UR4, c[0x0][0x608] ;  /* 0x0001820000047ab9 */ /* 0x000fe20000000800 */
[----:B------:R-:W-:Y:S01]  /*a7d0*/  LOP3.LUT R17, R16, 0x7f, RZ, 0xc0, !PT ;  /* 0x0000007f10117812 */ /* 0x000fe200078ec0ff */
[----:B------:R-:W-:Y:S01]  /*a7e0*/  ULDC.64 UR8, c[0x0][0x208] ;  /* 0x0000820000087ab9 */ /* 0x000fe20000000a00 */
[----:B------:R-:W-:Y:S01]  /*a7f0*/  FMUL R8, R8, UR4 ;  /* 0x0000000408087c20 */ /* 0x000fe20008400000 */
[----:B------:R-:W-:Y:S01]  /*a800*/  BSSY B0, `(.L_x_61) ;  /* 0x0000018000007945 */ /* 0x000fe20003800000 */
[----:B------:R-:W-:-:S07]  /*a810*/  SHF.R.U32.HI R18, RZ, 0x5, R17 ;  /* 0x00000005ff127819 */ /* 0x000fce0000011611 */
[----:B------:R-:W-:Y:S05]  /*a820*/  @P0 BRA `(.L_x_62) ;  /* 0x0000000000540947 */ /* 0x000fea0003800000 */
[----:B------:R-:W2:Y:S01]  /*a830*/  S2UR UR4, SR_CTAID.X ;  /* 0x00000000000479c3 */ /* 0x000ea20000002500 */
[----:B------:R-:W-:Y:S02]  /*a840*/  SHF.R.U32.HI R0, RZ, 0x2, R16 ;  /* 0x00000002ff007819 */ /* 0x000fe40000011610 */
[----:B------:R-:W-:Y:S02]  /*a850*/  SHF.L.U32 R3, R18, 0x4, RZ ;  /* 0x0000000412037819 */ /* 0x000fe400000006ff */
[----:B------:R-:W-:-:S04]  /*a860*/  LOP3.LUT R0, R0, 0x7, RZ, 0xc0, !PT ;  /* 0x0000000700007812 */ /* 0x000fc800078ec0ff */
[----:B------:R-:W-:Y:S01]  /*a870*/  LOP3.LUT R0, R3, 0xfffffff0, R0, 0xe2, !PT ;  /* 0xfffffff003007812 */ /* 0x000fe200078ee200 */
[----:B--2---:R-:W-:-:S03]  /*a880*/  USHF.L.U32 UR6, UR4, 0x6, URZ ;  /* 0x0000000604067899 */ /* 0x004fc6000800063f */
[----:B------:R-:W-:Y:S02]  /*a890*/  ULDC.64 UR4, c[0x0][0x688] ;  /* 0x0001a20000047ab9 */ /* 0x000fe40000000a00 */
[----:B------:R-:W-:Y:S02]  /*a8a0*/  UIMAD UR4, UR36, UR4, UR6 ;  /* 0x00000004240472a4 */ /* 0x000fe4000f8e0206 */
[----:B------:R-:W-:Y:S02]  /*a8b0*/  LOP3.LUT R3, R0, UR6, RZ, 0xfc, !PT ;  /* 0x0000000600037c12 */ /* 0x000fe4000f8efcff */
[----:B------:R-:W-:-:S03]  /*a8c0*/  UIMAD UR4, UR37, UR5, UR4 ;  /* 0x00000005250472a4 */ /* 0x000fc6000f8e0204 */
[C---:B------:R-:W-:Y:S01]  /*a8d0*/  VIADD R4, R3.reuse, 0x8 ;  /* 0x0000000803047836 */ /* 0x040fe20000000000 */
[----:B------:R-:W-:Y:S02]  /*a8e0*/  ULDC UR5, c[0x0][0x288] ;  /* 0x0000a20000057ab9 */ /* 0x000fe40000000800 */
[----:B------:R-:W-:Y:S02]  /*a8f0*/  ISETP.GE.U32.AND P0, PT, R3, UR5, PT ;  /* 0x0000000503007c0c */ /* 0x000fe4000bf06070 */
[----:B------:R-:W-:Y:S02]  /*a900*/  IADD3 R0, P2, R0, UR4, RZ ;  /* 0x0000000400007c10 */ /* 0x000fe4000ff5e0ff */
[----:B------:R-:W-:Y:S01]  /*a910*/  ISETP.GE.U32.AND P1, PT, R4, UR5, PT ;  /* 0x0000000504007c0c */ /* 0x000fe2000bf26070 */
[----:B------:R-:W-:Y:S01]  /*a920*/  ULDC.64 UR4, c[0x0][0x680] ;  /* 0x0001a00000047ab9 */ /* 0x000fe20000000a00 */
[----:B------:R-:W-:Y:S02]  /*a930*/  IADD3.X R3, RZ, RZ, RZ, P2, !PT ;  /* 0x000000ffff037210 */ /* 0x000fe400017fe4ff */
[----:B------:R-:W-:-:S04]  /*a940*/  LEA R4, P2, R0, UR4, 0x2 ;  /* 0x0000000400047c11 */ /* 0x000fc8000f8410ff */
[----:B------:R-:W-:-:S05]  /*a950*/  LEA.HI.X R5, R0, UR5, R3, 0x2, P2 ;  /* 0x0000000500057c11 */ /* 0x000fca00090f1403 */
[----:B------:R2:W-:Y:S04]  /*a960*/  @!P0 STG.E desc[UR8][R4.64], R9 ;  /* 0x0000000904008986 */ /* 0x0005e8000c101908 */
[----:B------:R2:W-:Y:S02]  /*a970*/  @!P1 STG.E desc[UR8][R4.64+0x20], R7 ;  /* 0x0000200704009986 */ /* 0x0005e4000c101908 */
.L_x_62:
[----:B------:R-:W-:Y:S05]  /*a980*/  BSYNC B0 ;  /* 0x0000000000007941 */ /* 0x000fea0003800000 */
.L_x_61:
[----:B------:R-:W-:Y:S01]  /*a990*/  ULDC.64 UR4, c[0x0][0x730] ;  /* 0x0001cc0000047ab9 */ /* 0x000fe20000000a00 */
[-C--:B------:R-:W-:Y:S01]  /*a9a0*/  FMUL R19, R90, R8.reuse ;  /* 0x000000085a137220 */ /* 0x080fe20000400000 */
[----:B------:R-:W-:Y:S01]  /*a9b0*/  ISETP.NE.U32.AND P0, PT, RZ, UR4, PT ;  /* 0x00000004ff007c0c */ /* 0x000fe2000bf05070 */
[-C--:B------:R-:W-:Y:S01]  /*a9c0*/  FMUL R91, R91, R8.reuse ;  /* 0x000000085b5b7220 */ /* 0x080fe20000400000 */
[-C--:B------:R-:W-:Y:S01]  /*a9d0*/  FMUL R23, R94, R8.reuse ;  /* 0x000000085e177220 */ /* 0x080fe20000400000 */
[-C--:B------:R-:W-:Y:S01]  /*a9e0*/  FMUL R95, R95, R8.reuse ;  /* 0x000000085f5f7220 */ /* 0x080fe20000400000 */
[----:B------:R-:W-:Y:S01]  /*a9f0*/  ISETP.NE.AND.EX P0, PT, RZ, UR5, PT, P0 ;  /* 0x00000005ff007c0c */ /* 0x000fe2000bf05300 */
        /* <DEDUP_REMOVED lines=12> */
[----:B------:R-:W-:Y:S06]  /*aac0*/  @P0 BRA `(.L_x_63) ;  /* 0x0000000000200947 */ /* 0x000fec0003800000 */
[----:B------:R-:W-:Y:S02]  /*aad0*/  ULDC.64 UR4, c[0x0][0x728] ;  /* 0x0001ca0000047ab9 */ /* 0x000fe40000000a00 */
[----:B------:R-:W-:-:S04]  /*aae0*/  ISETP.NE.U32.AND P0, PT, RZ, UR4, PT ;  /* 0x00000004ff007c0c */ /* 0x000fc8000bf05070 */
[----:B------:R-:W-:-:S13]  /*aaf0*/  ISETP.NE.AND.EX P0, PT, RZ, UR5, PT, P0 ;  /* 0x00000005ff007c0c */ /* 0x000fda000bf05300 */
[----:B------:R-:W-:Y:S05]  /*ab00*/  @!P0 BRA `(.L_x_64) ;  /* 0x00000000000c8947 */ /* 0x000fea0003800000 */
[----:B--2---:R-:W2:Y:S02]  /*ab10*/  LDC.64 R4, c[0x0][0x728] ;  /* 0x0001ca00ff047b82 */ /* 0x004ea40000000a00 */
[----:B--2---:R4:W5:Y:S01]  /*ab20*/  LDG.E R4, desc[UR8][R4.64] ;  /* 0x0000000804047981 */ /* 0x004962000c1e1900 */
[----:B------:R-:W-:Y:S05]  /*ab30*/  BRA `(.L_x_63) ;  /* 0x0000000000047947 */ /* 0x000fea0003800000 */
.L_x_64:
[----:B--2---:R-:W3:Y:S02]  /*ab40*/  LDC R4, c[0x0][0x720] ;  /* 0x0001c800ff047b82 */ /* 0x004ee40000000800 */
.L_x_63:
[----:B------:R-:W-:Y:S01]  /*ab50*/  MOV R0, RZ ;  /* 0x000000ff00007202 */ /* 0x000fe20000000f00 */
[----:B-1-3-5:R-:W-:-:S03]  /*ab60*/  IMAD.MOV.U32 R22, RZ, RZ, R4 ;  /* 0x000000ffff167224 */ /* 0x02afc600078e0004 */
[----:B------:R-:W-:-:S13]  /*ab70*/  LOP3.LUT P0, RZ, R0, 0x1bf, RZ, 0xc0, !PT ;  /* 0x000001bf00ff7812 */ /* 0x000fda000780c0ff */
[----:B------:R-:W-:Y:S05]  /*ab80*/  @!P0 BRA `(.L_x_65) ;  /* 0x0000000000408947 */ /* 0x000fea0003800000 */
[----:B------:R-:W-:Y:S01]  /*ab90*/  MOV R0, 0x0 ;  /* 0x0000000000007802 */ /* 0x000fe20000000f00 */
[----:B------:R-:W-:Y:S01]  /*aba0*/  ULDC.64 UR4, c[0x4][0x68] ;  /* 0x01001a0000047ab9 */ /* 0x000fe20000000a00 */
[----:B------:R-:W-:Y:S01]  /*abb0*/  ULDC.64 UR6, c[0x4][0x8] ;  /* 0x0100020000067ab9 */ /* 0x000fe20000000a00 */
[----:B--2---:R-:W-:Y:S01]  /*abc0*/  MOV R4, UR4 ;  /* 0x0000000400047c02 */ /* 0x004fe20008000f00 */
[----:B------:R1:W2:Y:S01]  /*abd0*/  LDC.64 R14, c[0x4][R0] ;  /* 0x01000000000e7b82 */ /* 0x0002a20000000a00 */
[----:B----4-:R-:W-:Y:S01]  /*abe0*/  IMAD.U32 R5, RZ, RZ, UR5 ;  /* 0x00000005ff057e24 */ /* 0x010fe2000f8e00ff */
[----:B------:R-:W-:Y:S01]  /*abf0*/  ULDC.64 UR4, c[0x4][0x70] ;  /* 0x01001c0000047ab9 */ /* 0x000fe20000000a00 */
[----:B------:R-:W-:Y:S01]  /*ac00*/  MOV R10, UR6 ;  /* 0x00000006000a7c02 */ /* 0x000fe20008000f00 */
[----:B------:R-:W-:Y:S01]  /*ac10*/  IMAD.U32 R7, RZ, RZ, UR5 ;  /* 0x00000005ff077e24 */ /* 0x000fe2000f8e00ff */
[----:B------:R-:W-:Y:S01]  /*ac20*/  MOV R6, UR4 ;  /* 0x0000000400067c02 */ /* 0x000fe20008000f00 */
[----:B------:R-:W-:Y:S01]  /*ac30*/  IMAD.U32 R11, RZ, RZ, UR7 ;  /* 0x00000007ff0b7e24 */ /* 0x000fe2000f8e00ff */
[----:B------:R-:W-:Y:S01]  /*ac40*/  MOV R8, 0x70 ;  /* 0x0000007000087802 */ /* 0x000fe20000000f00 */
[----:B------:R-:W-:Y:S01]  /*ac50*/  IMAD.MOV.U32 R12, RZ, RZ, 0x1 ;  /* 0x00000001ff0c7424 */ /* 0x000fe200078e00ff */
[----:B-1----:R-:W-:-:S07]  /*ac60*/  MOV R13, RZ ;  /* 0x000000ff000d7202 */ /* 0x002fce0000000f00 */
[----:B------:R-:W-:-:S07]  /*ac70*/  LEPC R20, `(.L_x_65) ;  /* 0x000000001014794e */ /* 0x000fce0000000000 */
[----:B--2---:R-:W-:Y:S05]  /*ac80*/  CALL.ABS.NOINC R14 ;  /* 0x000000000e007343 */ /* 0x004fea0003c00000 */
.L_x_65:
[----:B------:R-:W-:-:S13]  /*ac90*/  LOP3.LUT P0, RZ, R2, 0x1bf, RZ, 0xc0, !PT ;  /* 0x000001bf02ff7812 */ /* 0x000fda000780c0ff */
[----:B------:R-:W-:Y:S05]  /*aca0*/  @!P0 BRA `(.L_x_66) ;  /* 0x0000000000408947 */ /* 0x000fea0003800000 */
[----:B------:R-:W-:Y:S01]  /*acb0*/  MOV R0, 0x0 ;  /* 0x0000000000007802 */ /* 0x000fe20000000f00 */
[----:B------:R-:W-:Y:S01]  /*acc0*/  ULDC.64 UR4, c[0x4][0x68] ;  /* 0x01001a0000047ab9 */ /* 0x000fe20000000a00 */
[----:B------:R-:W-:Y:S01]  /*acd0*/  ULDC.64 UR6, c[0x4][0x8] ;  /* 0x0100020000067ab9 */ /* 0x000fe20000000a00 */
[----:B--2---:R-:W-:Y:S01]  /*ace0*/  IMAD.U32 R4, RZ, RZ, UR4 ;  /* 0x00000004ff047e24 */ /* 0x004fe2000f8e00ff */
[----:B------:R1:W2:Y:S01]  /*acf0*/  LDC.64 R14, c[0x4][R0] ;  /* 0x01000000000e7b82 */ /* 0x0002a20000000a00 */
[----:B----4-:R-:W-:Y:S01]  /*ad00*/  MOV R5, UR5 ;  /* 0x0000000500057c02 */ /* 0x010fe20008000f00 */
[----:B------:R-:W-:Y:S01]  /*ad10*/  ULDC.64 UR4, c[0x4][0x70] ;  /* 0x01001c0000047ab9 */ /* 0x000fe20000000a00 */
[----:B------:R-:W-:Y:S01]  /*ad20*/  IMAD.U32 R10, RZ, RZ, UR6 ;  /* 0x00000006ff0a7e24 */ /* 0x000fe2000f8e00ff */
[----:B------:R-:W-:Y:S01]  /*ad30*/  MOV R7, UR5 ;  /* 0x0000000500077c02 */ /* 0x000fe20008000f00 */
[----:B------:R-:W-:Y:S01]  /*ad40*/  IMAD.U32 R6, RZ, RZ, UR4 ;  /* 0x00000004ff067e24 */ /* 0x000fe2000f8e00ff */
[----:B------:R-:W-:Y:S01]  /*ad50*/  MOV R11, UR7 ;  /* 0x00000007000b7c02 */ /* 0x000fe20008000f00 */
[----:B------:R-:W-:Y:S01]  /*ad60*/  IMAD.MOV.U32 R8, RZ, RZ, 0x70 ;  /* 0x00000070ff087424 */ /* 0x000fe200078e00ff */
[----:B------:R-:W-:Y:S01]  /*ad70*/  MOV R12, 0x1 ;  /* 0x00000001000c7802 */ /* 0x000fe20000000f00 */
[----:B-1----:R-:W-:-:S07]  /*ad80*/  IMAD.MOV.U32 R13, RZ, RZ, RZ ;  /* 0x000000ffff0d7224 */ /* 0x002fce00078e00ff */
[----:B------:R-:W-:-:S07]  /*ad90*/  LEPC R20, `(.L_x_66) ;  /* 0x000000001014794e */ /* 0x000fce0000000000 */
[----:B--2---:R-:W-:Y:S05]  /*ada0*/  CALL.ABS.NOINC R14 ;  /* 0x000000000e007343 */ /* 0x004fea0003c00000 */
.L_x_66:
[----:B------:R-:W-:Y:S01]  /*adb0*/  ULDC.64 UR4, c[0x0][0x730] ;  /* 0x0001cc0000047ab9 */ /* 0x000fe20000000a00 */
[----:B------:R-:W-:Y:S01]  /*adc0*/  SHF.L.U32 R0, R16, 0x5, RZ ;  /* 0x0000000510007819 */ /* 0x000fe200000006ff */
[----:B------:R-:W-:Y:S01]  /*add0*/  VIADD R17, R17, 0x1f ;  /* 0x0000001f11117836 */ /* 0x000fe20000000000 */
[----:B------:R-:W-:Y:S02]  /*ade0*/  ISETP.NE.U32.AND P0, PT, RZ, UR4, PT ;  /* 0x00000004ff007c0c */ /* 0x000fe4000bf05070 */
[----:B--2---:R-:W-:Y:S02]  /*adf0*/  SHF.R.U32.HI R4, RZ, 0x1, R16 ;  /* 0x00000001ff047819 */ /* 0x004fe40000011610 */
[----:B------:R-:W-:Y:S02]  /*ae00*/  ISETP.NE.AND.EX P0, PT, RZ, UR5, PT, P0 ;  /* 0x00000005ff007c0c */ /* 0x000fe4000bf05300 */
[C---:B------:R-:W-:Y:S02]  /*ae10*/  LOP3.LUT R3, R0.reuse, 0xc0, RZ, 0xc0, !PT ;  /* 0x000000c000037812 */ /* 0x040fe400078ec0ff */
[----:B----4-:R-:W-:-:S02]  /*ae20*/  LOP3.LUT R5, R0, 0x20, RZ, 0xc0, !PT ;  /* 0x0000002000057812 */ /* 0x010fc400078ec0ff */
[----:B------:R-:W-:Y:S01]  /*ae30*/  LOP3.LUT R3, R3, 0x8, R4, 0xf8, !PT ;  /* 0x0000000803037812 */ /* 0x000fe200078ef804 */
[----:B------:R-:W-:Y:S01]  /*ae40*/  IMAD.SHL.U32 R4, R16, 0x4, RZ ;  /* 0x0000000410047824 */ /* 0x000fe200078e00ff */
[----:B------:R-:W-:Y:S02]  /*ae50*/  LEA R5, R18, R5, 0x9 ;  /* 0x0000000512057211 */ /* 0x000fe400078e48ff */
[----:B------:R-:W-:Y:S02]  /*ae60*/  LOP3.LUT R0, R0, 0x100, RZ, 0xc0, !PT ;  /* 0x0000010000007812 */ /* 0x000fe400078ec0ff */
[----:B------:R-:W-:Y:S01]  /*ae70*/  LOP3.LUT R3, R3, 0x18, R4, 0x78, !PT ;  /* 0x0000001803037812 */ /* 0x000fe200078e7804 */
[----:B------:R-:W1:Y:S01]  /*ae80*/  @P0 LDC R22, c[0x0][0x720] ;  /* 0x0001c800ff160b82 */ /* 0x000e620000000800 */
[----:B------:R-:W-:Y:S02]  /*ae90*/  ISETP.GT.U32.AND P1, PT, R17, 0x3e, PT ;  /* 0x0000003e1100780c */ /* 0x000fe40003f24070 */
[----:B------:R-:W-:-:S02]  /*aea0*/  IADD3 R3, R3, R5, R0 ;  /* 0x0000000503037210 */ /* 0x000fc40007ffe000 */
[----:B------:R-:W-:-:S03]  /*aeb0*/  LOP3.LUT P0, RZ, R16, 0x4, RZ, 0xc0, !PT ;  /* 0x0000000410ff7812 */ /* 0x000fc6000780c0ff */
[----:B------:R-:W-:Y:S02]  /*aec0*/  IMAD R3, R3, 0x2, R2 ;  /* 0x0000000203037824 */ /* 0x000fe400078e0202 */
[-C--:B-1----:R-:W-:Y:S01]  /*aed0*/  FMUL R5, R19, R22.reuse ;  /* 0x0000001613057220 */ /* 0x082fe20000400000 */
        /* <DEDUP_REMOVED lines=15> */
[----:B------:R-:W-:Y:S01]  /*afd0*/  F2FP.BF16.F32.PACK_AB R5, R0, R5 ;  /* 0x000000050005723e */ /* 0x000fe200000010ff */
[-C--:B------:R-:W-:Y:S01]  /*afe0*/  FMUL R105, R105, R22.reuse ;  /* 0x0000001669697220 */ /* 0x080fe20000400000 */
[----:B------:R-:W-:Y:S01]  /*aff0*/  MOV R0, 0x10 ;  /* 0x0000001000007802 */ /* 0x000fe20000000f00 */
[-C--:B------:R-:W-:Y:S01]  /*b000*/  FMUL R104, R104, R22.reuse ;  /* 0x0000001668687220 */ /* 0x080fe20000400000 */
[----:B------:R-:W-:Y:S01]  /*b010*/  F2FP.BF16.F32.PACK_AB R7, R8, R7 ;  /* 0x000000070807723e */ /* 0x000fe200000010ff */
[-C--:B------:R-:W-:Y:S01]  /*b020*/  FMUL R13, R107, R22.reuse ;  /* 0x000000166b0d7220 */ /* 0x080fe20000400000 */
[----:B------:R-:W-:Y:S01]  /*b030*/  F2FP.BF16.F32.PACK_AB R9, R10, R9 ;  /* 0x000000090a09723e */ /* 0x000fe200000010ff */
        /* <DEDUP_REMOVED lines=13> */
[----:B------:R-:W-:-:S02]  /*b110*/  F2FP.BF16.F32.PACK_AB R4, R89, R4 ;  /* 0x000000045904723e */ /* 0x000fc400000010ff */
[----:B------:R-:W-:Y:S02]  /*b120*/  F2FP.BF16.F32.PACK_AB R6, R93, R6 ;  /* 0x000000065d06723e */ /* 0x000fe400000010ff */
[----:B------:R-:W-:Y:S02]  /*b130*/  F2FP.BF16.F32.PACK_AB R8, R97, R96 ;  /* 0x000000606108723e */ /* 0x000fe400000010ff */
[----:B------:R-:W-:Y:S02]  /*b140*/  F2FP.BF16.F32.PACK_AB R10, R101, R100 ;  /* 0x00000064650a723e */ /* 0x000fe400000010ff */
[----:B------:R-:W-:Y:S02]  /*b150*/  F2FP.BF16.F32.PACK_AB R11, R12, R11 ;  /* 0x0000000b0c0b723e */ /* 0x000fe400000010ff */
[----:B------:R-:W-:Y:S01]  /*b160*/  SEL R0, R0, 0xfffffff0, !P0 ;  /* 0xfffffff000007807 */ /* 0x000fe20004000000 */
[----:B------:R-:W-:Y:S06]  /*b170*/  @P1 BRA `(.L_x_67) ;  /* 0x0000000000041947 */ /* 0x000fec0003800000 */
[----:B------:R-:W-:-:S04]  /*b180*/  DEPBAR.LE SB0, 0x1 ;  /* 0x000080400000791a */ /* 0x000fc80000000000 */
.L_x_67:
[----:B------:R-:W-:Y:S05]  /*b190*/  WARPSYNC.ALL ;  /* 0x0000000000007948 */ /* 0x000fea0003800000 */
[----:B------:R-:W-:Y:S01]  /*b1a0*/  BAR.SYNC.DEFER_BLOCKING 0x1, 0x80 ;  /* 0x0042000000007b1d */ /* 0x000fe20000010000 */
[----:B------:R-:W-:Y:S02]  /*b1b0*/  LEA R0, R0, R3, 0x1 ;  /* 0x0000000300007211 */ /* 0x000fe400078e08ff */
[----:B------:R-:W-:Y:S02]  /*b1c0*/  F2FP.BF16.F32.PACK_AB R13, R13, R14 ;  /* 0x0000000e0d0d723e */ /* 0x000fe400000010ff */
[----:B------:R-:W-:Y:S01]  /*b1d0*/  F2FP.BF16.F32.PACK_AB R15, R15, R16 ;  /* 0x000000100f0f723e */ /* 0x000fe200000010ff */
[----:B------:R-:W-:Y:S01]  /*b1e0*/  BSSY B0, `(.L_x_68) ;  /* 0x000001d000007945 */ /* 0x000fe20003800000 */
[----:B------:R-:W-:-:S02]  /*b1f0*/  F2FP.BF16.F32.PACK_AB R17, R17, R18 ;  /* 0x000000121111723e */ /* 0x000fc400000010ff */
[----:B------:R-:W-:Y:S02]  /*b200*/  F2FP.BF16.F32.PACK_AB R12, R105, R104 ;  /* 0x00000068690c723e */ /* 0x000fe400000010ff */
[----:B------:R-:W-:Y:S02]  /*b210*/  F2FP.BF16.F32.PACK_AB R14, R109, R108 ;  /* 0x0000006c6d0e723e */ /* 0x000fe400000010ff */
[----:B------:R-:W-:Y:S02]  /*b220*/  F2FP.BF16.F32.PACK_AB R16, R113, R112 ;  /* 0x000000707110723e */ /* 0x000fe400000010ff */
[----:B------:R-:W-:Y:S02]  /*b230*/  F2FP.BF16.F32.PACK_AB R18, R117, R116 ;  /* 0x000000747512723e */ /* 0x000fe400000010ff */
[----:B------:R-:W-:Y:S01]  /*b240*/  F2FP.BF16.F32.PACK_AB R19, R19, R20 ;  /* 0x000000141313723e */ /* 0x000fe200000010ff */
[----:B------:R1:W-:Y:S04]  /*b250*/  STSM.16.M88.4 [R3], R4 ;  /* 0x0000000403007844 */ /* 0x0003e80000000200 */
[----:B------:R1:W-:Y:S01]  /*b260*/  STSM.16.M88.4 [R0], R8 ;  /* 0x0000000800007844 */ /* 0x0003e20000000200 */
[----:B------:R-:W-:Y:S01]  /*b270*/  @!PT LDS RZ, [RZ] ;  /* 0x00000000fffff984 */ /* 0x000fe20000000800 */
[----:B------:R-:W-:Y:S01]  /*b280*/  @!PT LDS RZ, [RZ] ;  /* 0x00000000fffff984 */ /* 0x000fe20000000800 */
[----:B------:R-:W-:Y:S01]  /*b290*/  @!PT LDS RZ, [RZ] ;  /* 0x00000000fffff984 */ /* 0x000fe20000000800 */
[----:B------:R-:W-:Y:S01]  /*b2a0*/  @!PT LDS RZ, [RZ] ;  /* 0x00000000fffff984 */ /* 0x000fe20000000800 */
[----:B------:R2:W-:Y:S06]  /*b2b0*/  MEMBAR.ALL.CTA ;  /* 0x0000000000007992 */ /* 0x0005ec0000008000 */
[----:B--2---:R-:W2:Y:S02]  /*b2c0*/  FENCE.VIEW.ASYNC.S ;  /* 0x00000000000073c6 */ /* 0x004ea40000000000 */
[----:B--2---:R-:W-:Y:S06]  /*b2d0*/  BAR.SYNC.DEFER_BLOCKING 0x1, 0x80 ;  /* 0x0042000000007b1d */ /* 0x004fec0000010000 */
[----:B------:R-:W-:Y:S05]  /*b2e0*/  @P1 BRA `(.L_x_69) ;  /* 0x0000000000301947 */ /* 0x000fea0003800000 */
[----:B------:R-:W2:Y:S01]  /*b2f0*/  S2UR UR10, SR_CTAID.X ;  /* 0x00000000000a79c3 */ /* 0x000ea20000002500 */
[----:B------:R-:W-:Y:S01]  /*b300*/  ULDC.64 UR4, c[0x0][0x198] ;  /* 0x0000660000047ab9 */ /* 0x000fe20000000a00 */
[----:B------:R-:W-:Y:S01]  /*b310*/  R2UR UR8, R2 ;  /* 0x00000000020872ca */ /* 0x000fe200000e0000 */
[----:B------:R-:W-:Y:S01]  /*b320*/  UIADD3 UR4, UP0, UR4, 0x670, URZ ;  /* 0x0000067004047890 */ /* 0x000fe2000ff1e03f */
[----:B------:R-:W-:Y:S01]  /*b330*/  UMOV UR9, URZ ;  /* 0x0000003f00097c82 */ /* 0x000fe20008000000 */
[----:B------:R-:W-:Y:S02]  /*b340*/  UMOV UR11, UR36 ;  /* 0x00000024000b7c82 */ /* 0x000fe40008000000 */
[----:B------:R-:W-:Y:S01]  /*b350*/  UIADD3.X UR5, URZ, UR5, URZ, UP0, !UPT ;  /* 0x000000053f057290 */ /* 0x000fe200087fe43f */
[----:B------:R-:W-:Y:S01]  /*b360*/  UMOV UR12, UR37 ;  /* 0x00000025000c7c82 */ /* 0x000fe20008000000 */
[----:B--2---:R-:W-:-:S09]  /*b370*/  USHF.L.U32 UR10, UR10, 0x6, URZ ;  /* 0x000000060a0a7899 */ /* 0x004fd2000800063f */
[----:B------:R2:W-:Y:S01]  /*b380*/  UTMASTG.4D [UR8], [UR4] ;  /* 0x00000008040073b5 */ /* 0x0005e20008018000 */
[----:B------:R0:W-:Y:S01]  /*b390*/  UTMACMDFLUSH ;  /* 0x00000000000079b7 */ /* 0x0001e20000000000 */
[----:B--2---:R-:W-:-:S04]  /*b3a0*/  DEPBAR.LE SB0, 0x1 ;  /* 0x000080400000791a */ /* 0x004fc80000000000 */
.L_x_69:
[----:B------:R-:W-:Y:S05]  /*b3b0*/  BSYNC B0 ;  /* 0x0000000000007941 */ /* 0x000fea0003800000 */
.L_x_68:
[----:B------:R-:W-:Y:S06]  /*b3c0*/  BAR.SYNC.DEFER_BLOCKING 0x1, 0x80 ;  /* 0x0042000000007b1d */ /* 0x000fec0000010000 */
[----:B------:R-:W-:Y:S01]  /*b3d0*/  BSSY B0, `(.L_x_70) ;  /* 0x0000017000007945 */ /* 0x000fe20003800000 */
[----:B------:R2:W-:Y:S04]  /*b3e0*/  STSM.16.M88.4 [R3+0x1000], R12 ;  /* 0x0010000c03007844 */ /* 0x0005e80000000200 */
[----:B------:R2:W-:Y:S01]  /*b3f0*/  STSM.16.M88.4 [R0+0x1000], R16 ;  /* 0x0010001000007844 */ /* 0x0005e20000000200 */
[----:B------:R-:W-:Y:S01]  /*b400*/  @!PT LDS RZ, [RZ] ;  /* 0x00000000fffff984 */ /* 0x000fe20000000800 */
[----:B------:R-:W-:Y:S01]  /*b410*/  @!PT LDS RZ, [RZ] ;  /* 0x00000000fffff984 */ /* 0x000fe20000000800 */
[----:B------:R-:W-:Y:S01]  /*b420*/  @!PT LDS RZ, [RZ] ;  /* 0x00000000fffff984 */ /* 0x000fe20000000800 */
[----:B------:R-:W-:Y:S01]  /*b430*/  @!PT LDS RZ, [RZ] ;  /* 0x00000000fffff984 */ /* 0x000fe20000000800 */
[----:B------:R3:W-:Y:S06]  /*b440*/  MEMBAR.ALL.CTA ;  /* 0x0000000000007992 */ /* 0x0007ec0000008000 */
[----:B---3--:R-:W3:Y:S02]  /*b450*/  FENCE.VIEW.ASYNC.S ;  /* 0x00000000000073c6 */ /* 0x008ee40000000000 */
[----:B---3--:R-:W-:Y:S06]  /*b460*/  BAR.SYNC.DEFER_BLOCKING 0x1, 0x80 ;  /* 0x0042000000007b1d */ /* 0x008fec0000010000 */
[----:B------:R-:W-:Y:S05]  /*b470*/  @P1 BRA `(.L_x_71) ;  /* 0x0000000000301947 */ /* 0x000fea0003800000 */
[----:B------:R-:W3:Y:S01]  /*b480*/  S2UR UR10, SR_CTAID.X ;  /* 0x00000000000a79c3 */ /* 0x000ee20000002500 */
[----:B------:R-:W-:Y:S01]  /*b490*/  R2UR UR8, R2 ;  /* 0x00000000020872ca */ /* 0x000fe200000e0000 */
[----:B------:R-:W-:Y:S01]  /*b4a0*/  ULDC.64 UR4, c[0x0][0x198] ;  /* 0x0000660000047ab9 */ /* 0x000fe20000000a00 */
[----:B------:R-:W-:Y:S01]  /*b4b0*/  UMOV UR9, 0x20 ;  /* 0x0000002000097882 */ /* 0x000fe20000000000 */
[----:B------:R-:W-:Y:S01]  /*b4c0*/  UIADD3 UR4, UP0, UR4, 0x670, URZ ;  /* 0x0000067004047890 */ /* 0x000fe2000ff1e03f */
[----:B------:R-:W-:Y:S01]  /*b4d0*/  UMOV UR11, UR36 ;  /* 0x00000024000b7c82 */ /* 0x000fe20008000000 */
[----:B------:R-:W-:Y:S02]  /*b4e0*/  UMOV UR12, UR37 ;  /* 0x00000025000c7c82 */ /* 0x000fe40008000000 */
[----:B------:R-:W-:-:S06]  /*b4f0*/  UIADD3.X UR5, URZ, UR5, URZ, UP0, !UPT ;  /* 0x000000053f057290 */ /* 0x000fcc00087fe43f */
[----:B------:R-:W-:Y:S02]  /*b500*/  UIADD3 UR8, UR8, 0x1000, URZ ;  /* 0x0000100008087890 */ /* 0x000fe4000fffe03f */
[----:B---3--:R-:W-:-:S09]  /*b510*/  USHF.L.U32 UR10, UR10, 0x6, URZ ;  /* 0x000000060a0a7899 */ /* 0x008fd2000800063f */
[----:B------:R3:W-:Y:S02]  /*b520*/  UTMASTG.4D [UR8], [UR4] ;  /* 0x00000008040073b5 */ /* 0x0007e40008018000 */
[----:B---3--:R0:W-:Y:S02]  /*b530*/  UTMACMDFLUSH ;  /* 0x00000000000079b7 */ /* 0x0081e40000000000 */
.L_x_71:
[----:B------:R-:W-:Y:S05]  /*b540*/  BSYNC B0 ;  /* 0x0000000000007941 */ /* 0x000fea0003800000 */
.L_x_70:
[----:B------:R-:W-:-:S04]  /*b550*/  DEPBAR.LE SB0, 0x0 ;  /* 0x000080000000791a */ /* 0x000fc80000000000 */
[----:B------:R-:W-:Y:S05]  /*b560*/  EXIT ;  /* 0x000000000000794d */ /* 0x000fea0003800000 */
.L_x_7:
[----:B-1----:R1:W2:Y:S02]  /*b570*/  SYNCS.PHASECHK.TRANS64.TRYWAIT P2, [R3+URZ+0x12048], R2 ;  /* 0x01204802030075a7 */ /* 0x0022a4000804017f */
[----:B--2---:R-:W-:Y:S05]  /*b580*/  @!P2 NANOSLEEP.SYNCS 0x989680 ;  /* 0x009896800000a95d */ /* 0x004fea0003900000 */
[----:B------:R-:W2:Y:S02]  /*b590*/  @!P2 SYNCS.PHASECHK.TRANS64 P2, [R3+URZ+0x12048], R2 ;  /* 0x012048020300a5a7 */ /* 0x000ea4000804007f */
[----:B--2---:R-:W-:Y:S05]  /*b5a0*/  @!P2 BRA `(.L_x_7) ;  /* 0xfffffffc00f0a947 */ /* 0x004fea000383ffff */
[----:B------:R-:W-:Y:S05]  /*b5b0*/  BRA `(.L_x_72) ;  /* 0xffffff5000447947 */ /* 0x000fea000383ffff */
.L_x_12:
[----:B-1----:R1:W2:Y:S02]  /*b5c0*/  SYNCS.PHASECHK.TRANS64.TRYWAIT P1, [R3+URZ+0x12020], R2 ;  /* 0x01202002030075a7 */ /* 0x0022a4000802017f */
[----:B--2---:R-:W-:Y:S05]  /*b5d0*/  @!P1 NANOSLEEP.SYNCS 0x989680 ;  /* 0x009896800000995d */ /* 0x004fea0003900000 */
[----:B------:R-:W2:Y:S02]  /*b5e0*/  @!P1 SYNCS.PHASECHK.TRANS64 P1, [R3+URZ+0x12020], R2 ;  /* 0x01202002030095a7 */ /* 0x000ea4000802007f */
[----:B--2---:R-:W-:Y:S05]  /*b5f0*/  @!P1 BRA `(.L_x_12) ;  /* 0xfffffffc00f09947 */ /* 0x004fea000383ffff */
[----:B------:R-:W-:Y:S05]  /*b600*/  BRA `(.L_x_73) ;  /* 0xffffff5000e47947 */ /* 0x000fea000383ffff */
.L_x_14:
[----:B-1----:R1:W2:Y:S02]  /*b610*/  SYNCS.PHASECHK.TRANS64.TRYWAIT P1, [R2+URZ+0x12020], R3 ;  /* 0x01202003020075a7 */ /* 0x0022a4000802017f */
[----:B--2---:R-:W-:Y:S05]  /*b620*/  @!P1 NANOSLEEP.SYNCS 0x989680 ;  /* 0x009896800000995d */ /* 0x004fea0003900000 */
[----:B------:R-:W2:Y:S02]  /*b630*/  @!P1 SYNCS.PHASECHK.TRANS64 P1, [R2+URZ+0x12020], R3 ;  /* 0x01202003020095a7 */ /* 0x000ea4000802007f */
[----:B--2---:R-:W-:Y:S05]  /*b640*/  @!P1 BRA `(.L_x_14) ;  /* 0xfffffffc00f09947 */ /* 0x004fea000383ffff */
[----:B------:R-:W-:Y:S05]  /*b650*/  BRA `(.L_x_74) ;  /* 0xffffff54003c7947 */ /* 0x000fea000383ffff */
.L_x_17:
[----:B-1----:R1:W2:Y:S02]  /*b660*/  SYNCS.PHASECHK.TRANS64.TRYWAIT P1, [R3+URZ+0x12020], R4 ;  /* 0x01202004030075a7 */ /* 0x0022a4000802017f */
[----:B--2---:R-:W-:Y:S05]  /*b670*/  @!P1 NANOSLEEP.SYNCS 0x989680 ;  /* 0x009896800000995d */ /* 0x004fea0003900000 */
[----:B------:R-:W2:Y:S02]  /*b680*/  @!P1 SYNCS.PHASECHK.TRANS64 P1, [R3+URZ+0x12020], R4 ;  /* 0x01202004030095a7 */ /* 0x000ea4000802007f */
[----:B--2---:R-:W-:Y:S05]  /*b690*/  @!P1 BRA `(.L_x_17) ;  /* 0xfffffffc00f09947 */ /* 0x004fea000383ffff */
[----:B------:R-:W-:Y:S05]  /*b6a0*/  BRA `(.L_x_75) ;  /* 0xffffff5400b07947 */ /* 0x000fea000383ffff */
.L_x_19:
[----:B-1----:R1:W2:Y:S02]  /*b6b0*/  SYNCS.PHASECHK.TRANS64.TRYWAIT P1, [R3+URZ+0x12020], R2 ;  /* 0x01202002030075a7 */ /* 0x0022a4000802017f */
[----:B--2---:R-:W-:Y:S05]  /*b6c0*/  @!P1 NANOSLEEP.SYNCS 0x989680 ;  /* 0x009896800000995d */ /* 0x004fea0003900000 */
[----:B------:R-:W2:Y:S02]  /*b6d0*/  @!P1 SYNCS.PHASECHK.TRANS64 P1, [R3+URZ+0x12020], R2 ;  /* 0x01202002030095a7 */ /* 0x000ea4000802007f */
[----:B--2---:R-:W-:Y:S05]  /*b6e0*/  @!P1 BRA `(.L_x_19) ;  /* 0xfffffffc00f09947 */ /* 0x004fea000383ffff */
[----:B------:R-:W-:Y:S05]  /*b6f0*/  BRA `(.L_x_76) ;  /* 0xffffff5800207947 */ /* 0x000fea000383ffff */
.L_x_21:
[----:B-1----:R1:W2:Y:S02]  /*b700*/  SYNCS.PHASECHK.TRANS64.TRYWAIT P1, [R2+URZ+0x12040], R89 ;  /* 0x01204059020075a7 */ /* 0x0022a4000802017f */
[----:B--2---:R-:W-:Y:S05]  /*b710*/  @!P1 NANOSLEEP.SYNCS 0x989680 ;  /* 0x009896800000995d */ /* 0x004fea0003900000 */
[----:B------:R-:W2:Y:S02]  /*b720*/  @!P1 SYNCS.PHASECHK.TRANS64 P1, [R2+URZ+0x12040], R89 ;  /* 0x01204059020095a7 */ /* 0x000ea4000802007f */
[----:B--2---:R-:W-:Y:S05]  /*b730*/  @!P1 BRA `(.L_x_21) ;  /* 0xfffffffc00f09947 */ /* 0x004fea000383ffff */
[----:B------:R-:W-:Y:S05]  /*b740*/  BRA `(.L_x_77) ;  /* 0xffffff5800987947 */ /* 0x000fea000383ffff */
.L_x_22:
[----:B--2---:R2:W3:Y:S02]  /*b750*/  SYNCS.PHASECHK.TRANS64.TRYWAIT P1, [R2+URZ+0x12000], R89 ;  /* 0x01200059020075a7 */ /* 0x0044e4000802017f */
[----:B---3--:R-:W-:Y:S05]  /*b760*/  @!P1 NANOSLEEP.SYNCS 0x989680 ;  /* 0x009896800000995d */ /* 0x008fea0003900000 */
[----:B------:R-:W3:Y:S02]  /*b770*/  @!P1 SYNCS.PHASECHK.TRANS64 P1, [R2+URZ+0x12000], R89 ;  /* 0x01200059020095a7 */ /* 0x000ee4000802007f */
[----:B---3--:R-:W-:Y:S05]  /*b780*/  @!P1 BRA `(.L_x_22) ;  /* 0xfffffffc00f09947 */ /* 0x008fea000383ffff */
[----:B------:R-:W-:Y:S05]  /*b790*/  BRA `(.L_x_78) ;  /* 0xffffff5800a47947 */ /* 0x000fea000383ffff */
.L_x_23:
[----:B--2---:R2:W3:Y:S02]  /*b7a0*/  SYNCS.PHASECHK.TRANS64.TRYWAIT P6, [R2+URZ+0x12008], R89 ;  /* 0x01200859020075a7 */ /* 0x0044e400080c017f */
[----:B---3--:R-:W-:Y:S05]  /*b7b0*/  @!P6 NANOSLEEP.SYNCS 0x989680 ;  /* 0x009896800000e95d */ /* 0x008fea0003900000 */
[----:B------:R-:W3:Y:S02]  /*b7c0*/  @!P6 SYNCS.PHASECHK.TRANS64 P6, [R2+URZ+0x12008], R89 ;  /* 0x012008590200e5a7 */ /* 0x000ee400080c007f */
[----:B---3--:R-:W-:Y:S05]  /*b7d0*/  @!P6 BRA `(.L_x_23) ;  /* 0xfffffffc00f0e947 */ /* 0x008fea000383ffff */
[----:B------:R-:W-:Y:S05]  /*b7e0*/  BRA `(.L_x_79) ;  /* 0xffffff6c00dc7947 */ /* 0x000fea000383ffff */
.L_x_25:
[----:B--2---:R2:W3:Y:S02]  /*b7f0*/  SYNCS.PHASECHK.TRANS64.TRYWAIT P2, [R19+URZ+0x12000], R14 ;  /* 0x0120000e130075a7 */ /* 0x0044e4000804017f */
[----:B---3--:R-:W-:Y:S05]  /*b800*/  @!P2 NANOSLEEP.SYNCS 0x989680 ;  /* 0x009896800000a95d */ /* 0x008fea0003900000 */
[----:B------:R-:W3:Y:S02]  /*b810*/  @!P2 SYNCS.PHASECHK.TRANS64 P2, [R19+URZ+0x12000], R14 ;  /* 0x0120000e1300a5a7 */ /* 0x000ee4000804007f */
[----:B---3--:R-:W-:Y:S05]  /*b820*/  @!P2 BRA `(.L_x_25) ;  /* 0xfffffffc00f0a947 */ /* 0x008fea000383ffff */
[----:B------:R-:W-:Y:S05]  /*b830*/  BRA `(.L_x_80) ;  /* 0xffffff8400cc7947 */ /* 0x000fea000383ffff */
.L_x_28:
[----:B--2---:R2:W3:Y:S02]  /*b840*/  SYNCS.PHASECHK.TRANS64.TRYWAIT P3, [R14+URZ+0x12020], R19 ;  /* 0x012020130e0075a7 */ /* 0x0044e4000806017f */
[----:B---3--:R-:W-:Y:S05]  /*b850*/  @!P3 NANOSLEEP.SYNCS 0x989680 ;  /* 0x009896800000b95d */ /* 0x008fea0003900000 */
[----:B------:R-:W3:Y:S02]  /*b860*/  @!P3 SYNCS.PHASECHK.TRANS64 P3, [R14+URZ+0x12020], R19 ;  /* 0x012020130e00b5a7 */ /* 0x000ee4000806007f */
[----:B---3--:R-:W-:Y:S05]  /*b870*/  @!P3 BRA `(.L_x_28) ;  /* 0xfffffffc00f0b947 */ /* 0x008fea000383ffff */
[----:B------:R-:W-:Y:S05]  /*b880*/  BRA `(.L_x_81) ;  /* 0xffffff8800347947 */ /* 0x000fea000383ffff */
.L_x_30:
[----:B--2---:R2:W3:Y:S02]  /*b890*/  SYNCS.PHASECHK.TRANS64.TRYWAIT P4, [R120+URZ+0x12000], R121 ;  /* 0x01200079780075a7 */ /* 0x0044e4000808017f */
[----:B---3--:R-:W-:Y:S05]  /*b8a0*/  @!P4 NANOSLEEP.SYNCS 0x989680 ;  /* 0x009896800000c95d */ /* 0x008fea0003900000 */
[----:B------:R-:W3:Y:S02]  /*b8b0*/  @!P4 SYNCS.PHASECHK.TRANS64 P4, [R120+URZ+0x12000], R121 ;  /* 0x012000797800c5a7 */ /* 0x000ee4000808007f */
[----:B---3--:R-:W-:Y:S05]  /*b8c0*/  @!P4 BRA `(.L_x_30) ;  /* 0xfffffffc00f0c947 */ /* 0x008fea000383ffff */
[----:B------:R-:W-:Y:S05]  /*b8d0*/  BRA `(.L_x_82) ;  /* 0xffffff90001c7947 */ /* 0x000fea000383ffff */
.L_x_34:
[----:B--2---:R2:W3:Y:S02]  /*b8e0*/  SYNCS.PHASECHK.TRANS64.TRYWAIT P2, [R14+URZ+0x12020], R21 ;  /* 0x012020150e0075a7 */ /* 0x0044e4000804017f */
[----:B---3--:R-:W-:Y:S05]  /*b8f0*/  @!P2 NANOSLEEP.SYNCS 0x989680 ;  /* 0x009896800000a95d */ /* 0x008fea0003900000 */
[----:B------:R-:W3:Y:S02]  /*b900*/  @!P2 SYNCS.PHASECHK.TRANS64 P2, [R14+URZ+0x12020], R21 ;  /* 0x012020150e00a5a7 */ /* 0x000ee4000804007f */
[----:B---3--:R-:W-:Y:S05]  /*b910*/  @!P2 BRA `(.L_x_34) ;  /* 0xfffffffc00f0a947 */ /* 0x008fea000383ffff */
[----:B------:R-:W-:Y:S05]  /*b920*/  BRA `(.L_x_83) ;  /* 0xffffffb000287947 */ /* 0x000fea000383ffff */
.L_x_38:
[----:B--2---:R2:W3:Y:S02]  /*b930*/  SYNCS.PHASECHK.TRANS64.TRYWAIT P1, [R19+URZ+0x12000], R18 ;  /* 0x01200012130075a7 */ /* 0x0044e4000802017f */
[----:B---3--:R-:W-:Y:S05]  /*b940*/  @!P1 NANOSLEEP.SYNCS 0x989680 ;  /* 0x009896800000995d */ /* 0x008fea0003900000 */
[----:B------:R-:W3:Y:S02]  /*b950*/  @!P1 SYNCS.PHASECHK.TRANS64 P1, [R19+URZ+0x12000], R18 ;  /* 0x01200012130095a7 */ /* 0x000ee4000802007f */
[----:B---3--:R-:W-:Y:S05]  /*b960*/  @!P1 BRA `(.L_x_38) ;  /* 0xfffffffc00f09947 */ /* 0x008fea000383ffff */
[----:B------:R-:W-:Y:S05]  /*b970*/  BRA `(.L_x_84) ;  /* 0xffffffb000c47947 */ /* 0x000fea000383ffff */
.L_x_41:
[----:B-1----:R1:W2:Y:S02]  /*b980*/  SYNCS.PHASECHK.TRANS64.TRYWAIT P2, [R18+URZ+0x12020], R19 ;  /* 0x01202013120075a7 */ /* 0x0022a4000804017f */
[----:B--2---:R-:W-:Y:S05]  /*b990*/  @!P2 NANOSLEEP.SYNCS 0x989680 ;  /* 0x009896800000a95d */ /* 0x004fea0003900000 */
[----:B------:R-:W2:Y:S02]  /*b9a0*/  @!P2 SYNCS.PHASECHK.TRANS64 P2, [R18+URZ+0x12020], R19 ;  /* 0x012020131200a5a7 */ /* 0x000ea4000804007f */
[----:B--2---:R-:W-:Y:S05]  /*b9b0*/  @!P2 BRA `(.L_x_41) ;  /* 0xfffffffc00f0a947 */ /* 0x004fea000383ffff */
[----:B------:R-:W-:Y:S05]  /*b9c0*/  BRA `(.L_x_85) ;  /* 0xffffffb400487947 */ /* 0x000fea000383ffff */
.L_x_44:
[----:B-1----:R1:W2:Y:S02]  /*b9d0*/  SYNCS.PHASECHK.TRANS64.TRYWAIT P6, [R120+URZ+0x12000], R21 ;  /* 0x01200015780075a7 */ /* 0x0022a400080c017f */
[----:B--2---:R-:W-:Y:S05]  /*b9e0*/  @!P6 NANOSLEEP.SYNCS 0x989680 ;  /* 0x009896800000e95d */ /* 0x004fea0003900000 */
[----:B------:R-:W2:Y:S02]  /*b9f0*/  @!P6 SYNCS.PHASECHK.TRANS64 P6, [R120+URZ+0x12000], R21 ;  /* 0x012000157800e5a7 */ /* 0x000ea400080c007f */
[----:B--2---:R-:W-:Y:S05]  /*ba00*/  @!P6 BRA `(.L_x_44) ;  /* 0xfffffffc00f0e947 */ /* 0x004fea000383ffff */
[----:B------:R-:W-:Y:S05]  /*ba10*/  BRA `(.L_x_86) ;  /* 0xffffffc400507947 */ /* 0x000fea000383ffff */
.L_x_48:
[----:B-1----:R1:W2:Y:S02]  /*ba20*/  SYNCS.PHASECHK.TRANS64.TRYWAIT P1, [R6+URZ+0x12020], R21 ;  /* 0x01202015060075a7 */ /* 0x0022a4000802017f */
[----:B--2---:R-:W-:Y:S05]  /*ba30*/  @!P1 NANOSLEEP.SYNCS 0x989680 ;  /* 0x009896800000995d */ /* 0x004fea0003900000 */
[----:B------:R-:W2:Y:S02]  /*ba40*/  @!P1 SYNCS.PHASECHK.TRANS64 P1, [R6+URZ+0x12020], R21 ;  /* 0x01202015060095a7 */ /* 0x000ea4000802007f */
[----:B--2---:R-:W-:Y:S05]  /*ba50*/  @!P1 BRA `(.L_x_48) ;  /* 0xfffffffc00f09947 */ /* 0x004fea000383ffff */
[----:B------:R-:W-:Y:S05]  /*ba60*/  BRA `(.L_x_87) ;  /* 0xffffffe400547947 */ /* 0x000fea000383ffff */
        .weak           $__internal_0_$__cuda_sm20_rcp_rn_f32_slowpath
        .type           $__internal_0_$__cuda_sm20_rcp_rn_f32_slowpath,@function
        .size           $__internal_0_$__cuda_sm20_rcp_rn_f32_slowpath,(.L_x_93 - $__internal_0_$__cuda_sm20_rcp_rn_f32_slowpath)
$__internal_0_$__cuda_sm20_rcp_rn_f32_slowpath:
[----:B------:R-:W-:Y:S01]  /*ba70*/  IMAD.SHL.U32 R0, R3, 0x2, RZ ;  /* 0x0000000203007824 */ /* 0x000fe200078e00ff */
[----:B------:R-:W-:Y:S04]  /*ba80*/  BSSY B2, `(.L_x_88) ;  /* 0x0000030000027945 */ /* 0x000fe80003800000 */
[----:B------:R-:W-:-:S04]  /*ba90*/  SHF.R.U32.HI R13, RZ, 0x18, R0 ;  /* 0x00000018ff0d7819 */ /* 0x000fc80000011600 */
[----:B------:R-:W-:-:S13]  /*baa0*/  ISETP.NE.U32.AND P0, PT, R13, RZ, PT ;  /* 0x000000ff0d00720c */ /* 0x000fda0003f05070 */
[----:B------:R-:W-:Y:S05]  /*bab0*/  @P0 BRA `(.L_x_89) ;  /* 0x0000000000280947 */ /* 0x000fea0003800000 */
[----:B------:R-:W-:-:S04]  /*bac0*/  SHF.L.U32 R0, R3, 0x1, RZ ;  /* 0x0000000103007819 */ /* 0x000fc800000006ff */
[----:B------:R-:W-:-:S13]  /*bad0*/  ISETP.NE.AND P0, PT, R0, RZ, PT ;  /* 0x000000ff0000720c */ /* 0x000fda0003f05270 */
[----:B------:R-:W-:Y:S01]  /*bae0*/  @P0 FFMA R5, R3, 1.84467440737095516160e+19, RZ ;  /* 0x5f80000003050823 */ /* 0x000fe200000000ff */
[----:B------:R-:W-:Y:S08]  /*baf0*/  @!P0 MUFU.RCP R4, R3 ;  /* 0x0000000300048308 */ /* 0x000ff00000001000 */
[----:B------:R-:W1:Y:S02]  /*bb00*/  @P0 MUFU.RCP R0, R5 ;  /* 0x0000000500000308 */ /* 0x000e640000001000 */
[----:B-1----:R-:W-:-:S04]  /*bb10*/  @P0 FFMA R10, R5, R0, -1 ;  /* 0xbf800000050a0423 */ /* 0x002fc80000000000 */
[----:B------:R-:W-:-:S04]  /*bb20*/  @P0 FADD.FTZ R11, -R10, -RZ ;  /* 0x800000ff0a0b0221 */ /* 0x000fc80000010100 */
[----:B------:R-:W-:-:S04]  /*bb30*/  @P0 FFMA R0, R0, R11, R0 ;  /* 0x0000000b00000223 */ /* 0x000fc80000000000 */
[----:B------:R-:W-:Y:S01]  /*bb40*/  @P0 FFMA R4, R0, 1.84467440737095516160e+19, RZ ;  /* 0x5f80000000040823 */ /* 0x000fe200000000ff */
[----:B------:R-:W-:Y:S06]  /*bb50*/  BRA `(.L_x_90) ;  /* 0x0000000000887947 */ /* 0x000fec0003800000 */
.L_x_89:
[----:B------:R-:W-:-:S05]  /*bb60*/  VIADD R20, R13, 0xffffff03 ;  /* 0xffffff030d147836 */ /* 0x000fca0000000000 */
[----:B------:R-:W-:-:S13]  /*bb70*/  ISETP.GT.U32.AND P0, PT, R20, 0x1, PT ;  /* 0x000000011400780c */ /* 0x000fda0003f04070 */
[----:B------:R-:W-:Y:S05]  /*bb80*/  @P0 BRA `(.L_x_91) ;  /* 0x0000000000780947 */ /* 0x000fea0003800000 */
[----:B------:R-:W-:Y:S02]  /*bb90*/  LOP3.LUT R0, R3, 0x7fffff, RZ, 0xc0, !PT ;  /* 0x007fffff03007812 */ /* 0x000fe400078ec0ff */
[----:B------:R-:W-:Y:S02]  /*bba0*/  MOV R11, 0x3 ;  /* 0x00000003000b7802 */ /* 0x000fe40000000f00 */
[----:B------:R-:W-:Y:S02]  /*bbb0*/  LOP3.LUT R0, R0, 0x3f800000, RZ, 0xfc, !PT ;  /* 0x3f80000000007812 */ /* 0x000fe400078efcff */
[----:B------:R-:W-:Y:S02]  /*bbc0*/  SHF.L.U32 R11, R11, R20, RZ ;  /* 0x000000140b0b7219 */ /* 0x000fe400000006ff */
[----:B------:R-:W1:Y:S02]  /*bbd0*/  MUFU.RCP R5, R0 ;  /* 0x0000000000057308 */ /* 0x000e640000001000 */
[----:B-1----:R-:W-:-:S04]  /*bbe0*/  FFMA R4, R0, R5, -1 ;  /* 0xbf80000000047423 */ /* 0x002fc80000000005 */
[----:B------:R-:W-:-:S04]  /*bbf0*/  FADD.FTZ R4, -R4, -RZ ;  /* 0x800000ff04047221 */ /* 0x000fc80000010100 */
[CCC-:B------:R-:W-:Y:S01]  /*bc00*/  FFMA.RM R10, R5.reuse, R4.reuse, R5.reuse ;  /* 0x00000004050a7223 */ /* 0x1c0fe20000004005 */
[----:B------:R-:W-:-:S04]  /*bc10*/  FFMA.RP R5, R5, R4, R5 ;  /* 0x0000000405057223 */ /* 0x000fc80000008005 */
[C---:B------:R-:W-:Y:S02]  /*bc20*/  LOP3.LUT R4, R10.reuse, 0x7fffff, RZ, 0xc0, !PT ;  /* 0x007fffff0a047812 */ /* 0x040fe400078ec0ff */
[----:B------:R-:W-:Y:S02]  /*bc30*/  FSETP.NEU.FTZ.AND P0, PT, R10, R5, PT ;  /* 0x000000050a00720b */ /* 0x000fe40003f1d000 */
[----:B------:R-:W-:Y:S02]  /*bc40*/  LOP3.LUT R4, R4, 0x800000, RZ, 0xfc, !PT ;  /* 0x0080000004047812 */ /* 0x000fe400078efcff */
[----:B------:R-:W-:Y:S02]  /*bc50*/  SEL R5, RZ, 0xffffffff, !P0 ;  /* 0xffffffffff057807 */ /* 0x000fe40004000000 */
[----:B------:R-:W-:-:S03]  /*bc60*/  LOP3.LUT R11, R11, R4, RZ, 0xc0, !PT ;  /* 0x000000040b0b7212 */ /* 0x000fc600078ec0ff */
[----:B------:R-:W-:Y:S01]  /*bc70*/  IMAD.MOV R5, RZ, RZ, -R5 ;  /* 0x000000ffff057224 */ /* 0x000fe200078e0a05 */
[----:B------:R-:W-:-:S04]  /*bc80*/  SHF.R.U32.HI R11, RZ, R20, R11 ;  /* 0x00000014ff0b7219 */ /* 0x000fc8000001160b */
[--C-:B------:R-:W-:Y:S01]  /*bc90*/  LOP3.LUT P1, RZ, R5, R20, R4.reuse, 0xf8, !PT ;  /* 0x0000001405ff7212 */ /* 0x100fe2000782f804 */
[----:B------:R-:W-:Y:S01]  /*bca0*/  VIADD R5, R13, 0xffffff04 ;  /* 0xffffff040d057836 */ /* 0x000fe20000000000 */
[C---:B------:R-:W-:Y:S02]  /*bcb0*/  LOP3.LUT P0, RZ, R11.reuse, 0x1, RZ, 0xc0, !PT ;  /* 0x000000010bff7812 */ /* 0x040fe4000780c0ff */
[----:B------:R-:W-:Y:S02]  /*bcc0*/  LOP3.LUT P2, RZ, R11, 0x2, RZ, 0xc0, !PT ;  /* 0x000000020bff7812 */ /* 0x000fe4000784c0ff */
[----:B------:R-:W-:Y:S02]  /*bcd0*/  SHF.R.U32.HI R4, RZ, R5, R4 ;  /* 0x00000005ff047219 */ /* 0x000fe40000011604 */
[----:B------:R-:W-:Y:S02]  /*bce0*/  PLOP3.LUT P0, PT, P0, P1, P2, 0xe0, 0x0 ;  /* 0x000000000000781c */ /* 0x000fe40000703c20 */
[----:B------:R-:W-:-:S02]  /*bcf0*/  LOP3.LUT P1, RZ, R3, 0x7fffff, RZ, 0xc0, !PT ;  /* 0x007fffff03ff7812 */ /* 0x000fc4000782c0ff */
[----:B------:R-:W-:-:S04]  /*bd00*/  SEL R0, RZ, 0x1, !P0 ;  /* 0x00000001ff007807 */ /* 0x000fc80004000000 */
[----:B------:R-:W-:-:S04]  /*bd10*/  IADD3 R0, -R0, RZ, RZ ;  /* 0x000000ff00007210 */ /* 0x000fc80007ffe1ff */
[----:B------:R-:W-:-:S13]  /*bd20*/  ISETP.GE.AND P0, PT, R0, RZ, PT ;  /* 0x000000ff0000720c */ /* 0x000fda0003f06270 */
[----:B------:R-:W-:-:S05]  /*bd30*/  @!P0 IADD3 R4, R4, 0x1, RZ ;  /* 0x0000000104048810 */ /* 0x000fca0007ffe0ff */
[----:B------:R-:W-:-:S05]  /*bd40*/  @!P1 IMAD.SHL.U32 R4, R4, 0x2, RZ ;  /* 0x0000000204049824 */ /* 0x000fca00078e00ff */
[----:B------:R-:W-:Y:S01]  /*bd50*/  LOP3.LUT R4, R4, 0x80000000, R3, 0xf8, !PT ;  /* 0x8000000004047812 */ /* 0x000fe200078ef803 */
[----:B------:R-:W-:Y:S06]  /*bd60*/  BRA `(.L_x_90) ;  /* 0x0000000000047947 */ /* 0x000fec0003800000 */
.L_x_91:
[----:B------:R1:W2:Y:S02]  /*bd70*/  MUFU.RCP R4, R3 ;  /* 0x0000000300047308 */ /* 0x0002a40000001000 */
.L_x_90:
[----:B------:R-:W-:Y:S05]  /*bd80*/  BSYNC B2 ;  /* 0x0000000000027941 */ /* 0x000fea0003800000 */
.L_x_88:
[----:B--2---:R-:W-:Y:S01]  /*bd90*/  MOV R0, R4 ;  /* 0x0000000400007202 */ /* 0x004fe20000000f00 */
[----:B------:R-:W-:Y:S01]  /*bda0*/  IMAD.MOV.U32 R4, RZ, RZ, R12 ;  /* 0x000000ffff047224 */ /* 0x000fe200078e000c */
[----:B------:R-:W-:-:S04]  /*bdb0*/  MOV R5, 0x0 ;  /* 0x0000000000057802 */ /* 0x000fc80000000f00 */
[----:B-1----:R-:W-:Y:S05]  /*bdc0*/  RET.REL.NODEC R4 `(_ZN7cutlass13device_kernelINS_4fmha6kernel13FmhaKernelTmaINS1_10collective15FmhaMainloopTmaINS_10bfloat16_tEfN4cute5tupleIJNS7_1CILi64EEENS9_ILi128EEESA_EEENS4_14ResidualFusionEJEEENS4_15FmhaFwdEpilogueIS6_fNS8_IJSA_SA_SB_EEEEEJEEEEEvNT_6ParamsE) ;  /* 0xffffff40048c7950 */ /* 0x002fea0003c3ffff */
.L_x_92:
[----:B------:R-:W-:-:S00]  /*bdd0*/  BRA `(.L_x_92) ;  /* 0xfffffffc00fc7947 */ /* 0x000fc0000383ffff */
[----:B------:R-:W-:-:S00]  /*bde0*/  NOP ;  /* 0x0000000000007918 */ /* 0x000fc00000000000 */
        /* <DEDUP_REMOVED lines=9> */
.L_x_93:


//--------------------- .nv.global.init           --------------------------
	.section	.nv.global.init,"aw",@progbits
.nv.global.init:
	.type		$str$23,@object
	.size		$str$23,($str$24 - $str$23)
$str$23:
        /*0000*/ 	.byte	0x28, 0x61, 0x64, 0x64, 0x72, 0x65, 0x73, 0x73, 0x20, 0x26, 0x20, 0x6d, 0x61, 0x73, 0x6b, 0x29
        /*0010*/ 	.byte	0x20, 0x3d, 0x3d, 0x20, 0x30, 0x00
	.type		$str$24,@object
	.size		$str$24,(__unnamed_1 - $str$24)
$str$24:
        /*0016*/ 	.byte	0x2f, 0x74, 0x6d, 0x70, 0x2f, 0x63, 0x75, 0x74, 0x6c, 0x61, 0x73, 0x73, 0x5f, 0x73, 0x77, 0x65
        /*0026*/ 	.byte	0x65, 0x70, 0x5f, 0x73, 0x72, 0x63, 0x2f, 0x69, 0x6e, 0x63, 0x6c, 0x75, 0x64, 0x65, 0x2f, 0x63
        /*0036*/ 	.byte	0x75, 0x74, 0x65, 0x2f, 0x70, 0x6f, 0x69, 0x6e, 0x74, 0x65, 0x72, 0x5f, 0x66, 0x6c, 0x61, 0x67
        /*0046*/ 	.byte	0x67, 0x65, 0x64, 0x2e, 0x68, 0x70, 0x70, 0x00
	.type		__unnamed_1,@object
	.size		__unnamed_1,(.L_0 - __unnamed_1)
__unnamed_1:
        /*004e*/ 	.byte	0x61, 0x75, 0x74, 0x6f, 0x20, 0x63, 0x75, 0x74, 0x65, 0x3a, 0x3a, 0x61, 0x73, 0x5f, 0x70, 0x6f
        /* <DEDUP_REMOVED lines=27> */
        /*020e*/ 	.byte	0x32, 0x30, 0x34, 0x38, 0x3e, 0x3e, 0x3e, 0x3e, 0x3e, 0x5d, 0x00
.L_0:


//--------------------- .nv.shared._ZN7cutlass13device_kernelINS_4fmha6kernel13FmhaKernelTmaINS1_10collective15FmhaMainloopTmaINS_10bfloat16_tEfN4cute5tupleIJNS7_1CILi64EEENS9_ILi128EEESA_EEENS4_14ResidualFusionEJEEENS4_15FmhaFwdEpilogueIS6_fNS8_IJSA_SA_SB_EEEEEJEEEEEvNT_6ParamsE --------------------------
	.section	.nv.shared._ZN7cutlass13device_kernelINS_4fmha6kernel13FmhaKernelTmaINS1_10collective15FmhaMainloopTmaINS_10bfloat16_tEfN4cute5tupleIJNS7_1CILi64EEENS9_ILi128EEESA_EEENS4_14ResidualFusionEJEEENS4_15FmhaFwdEpilogueIS6_fNS8_IJSA_SA_SB_EEEEEJEEEEEvNT_6ParamsE,"aw",@nobits
	.sectionflags	@""
	.align	16
	.zero		1024


//--------------------- .nv.shared.reserved.0     --------------------------
	.section	.nv.shared.reserved.0,"aw",@nobits
	.weak		__nv_reservedSMEM_offset_0_alias
	.size		__nv_reservedSMEM_offset_0_alias, 0, 0
	.other		__nv_reservedSMEM_offset_0_alias,@"STO_CUDA_RESERVED_SHARED STV_DEFAULT"
__nv_reservedSMEM_offset_0_alias:
	.zero		0


//--------------------- .nv.global                --------------------------
	.section	.nv.global,"aw",@nobits
.nv.global:
	.type		_ZN39_INTERNAL_172a0ee6_4_k_cu_359ff6c4_29824cute1_E,@object
	.size		_ZN39_INTERNAL_172a0ee6_4_k_cu_359ff6c4_29824cute1_E,(_ZN39_INTERNAL_172a0ee6_4_k_cu_359ff6c4_29824cuda3std3__45__cpo6cbeginE - _ZN39_INTERNAL_172a0ee6_4_k_cu_359ff6c4_29824cute1_E)
_ZN39_INTERNAL_172a0ee6_4_k_cu_359ff6c4_29824cute1_E:
	.zero		1
	.type		_ZN39_INTERNAL_172a0ee6_4_k_cu_359ff6c4_29824cuda3std3__45__cpo6cbeginE,@object
	.size		_ZN39_INTERNAL_172a0ee6_4_k_cu_359ff6c4_29824cuda3std3__45__cpo6cbeginE,(_ZN39_INTERNAL_172a0ee6_4_k_cu_359ff6c4_29824cuda3std3__48in_placeE - _ZN39_INTERNAL_172a0ee6_4_k_cu_359ff6c4_29824cuda3std3__45__cpo6cbeginE)
_ZN39_INTERNAL_172a0ee6_4_k_cu_359ff6c4_29824cuda3std3__45__cpo6cbeginE:
	.zero		1
	.type		_ZN39_INTERNAL_172a0ee6_4_k_cu_359ff6c4_29824cuda3std3__48in_placeE,@object
	.size		_ZN39_INTERNAL_172a0ee6_4_k_cu_359ff6c4_29824cuda3std3__48in_placeE,(_ZN39_INTERNAL_172a0ee6_4_k_cu_359ff6c4_29824cuda3std6ranges3__45__cpo9iter_moveE - _ZN39_INTERNAL_172a0ee6_4_k_cu_359ff6c4_29824cuda3std3__48in_placeE)
_ZN39_INTERNAL_172a0ee6_4_k_cu_359ff6c4_29824cuda3std3__48in_placeE:
	.zero		1
	.type		_ZN39_INTERNAL_172a0ee6_4_k_cu_359ff6c4_29824cuda3std6ranges3__45__cpo9iter_moveE,@object
	.size		_ZN39_INTERNAL_172a0ee6_4_k_cu_359ff6c4_29824cuda3std6ranges3__45__cpo9iter_moveE,(_ZN39_INTERNAL_172a0ee6_4_k_cu_359ff6c4_29824cuda3std3__45__cpo5beginE - _ZN39_INTERNAL_172a0ee6_4_k_cu_359ff6c4_29824cuda3std6ranges3__45__cpo9iter_moveE)
_ZN39_INTERNAL_172a0ee6_4_k_cu_359ff6c4_29824cuda3std6ranges3__45__cpo9iter_moveE:
	.zero		1
	.type		_ZN39_INTERNAL_172a0ee6_4_k_cu_359ff6c4_29824cuda3std3__45__cpo5beginE,@object
	.size		_ZN39_INTERNAL_172a0ee6_4_k_cu_359ff6c4_29824cuda3std3__45__cpo5beginE,(_ZN39_INTERNAL_172a0ee6_4_k_cu_359ff6c4_29824cuda3std3__441_GLOBAL__N__172a0ee6_4_k_cu_359ff6c4_29826ignoreE - _ZN39_INTERNAL_172a0ee6_4_k_cu_359ff6c4_29824cuda3std3__45__cpo5beginE)
_ZN39_INTERNAL_172a0ee6_4_k_cu_359ff6c4_29824cuda3std3__45__cpo5beginE:
	.zero		1
	.type		_ZN39_INTERNAL_172a0ee6_4_k_cu_359ff6c4_29824cuda3std3__441_GLOBAL__N__172a0ee6_4_k_cu_359ff6c4_29826ignoreE,@object
	.size		_ZN39_INTERNAL_172a0ee6_4_k_cu_359ff6c4_29824cuda3std3__441_GLOBAL__N__172a0ee6_4_k_cu_359ff6c4_29826ignoreE,(_ZN39_INTERNAL_172a0ee6_4_k_cu_359ff6c4_29824cute7productE - _ZN39_INTERNAL_172a0ee6_4_k_cu_359ff6c4_29824cuda3std3__441_GLOBAL__N__172a0ee6_4_k_cu_359ff6c4_29826ignoreE)
_ZN39_INTERNAL_172a0ee6_4_k_cu_359ff6c4_29824cuda3std3__441_GLOBAL__N__172a0ee6_4_k_cu_359ff6c4_29826ignoreE:
	.zero		1
	.type		_ZN39_INTERNAL_172a0ee6_4_k_cu_359ff6c4_29824cute7productE,@object
	.size		_ZN39_INTERNAL_172a0ee6_4_k_cu_359ff6c4_29824cute7productE,(_ZN39_INTERNAL_172a0ee6_4_k_cu_359ff6c4_29824cuda3std3__45__cpo3endE - _ZN39_INTERNAL_172a0ee6_4_k_cu_359ff6c4_29824cute7productE)
_ZN39_INTERNAL_172a0ee6_4_k_cu_359ff6c4_29824cute7productE:
	.zero		1
	.type		_ZN39_INTERNAL_172a0ee6_4_k_cu_359ff6c4_29824cuda3std3__45__cpo3endE,@object
	.size		_ZN39_INTERNAL_172a0ee6_4_k_cu_359ff6c4_29824cuda3std3__45__cpo3endE,(_ZN39_INTERNAL_172a0ee6_4_k_cu_359ff6c4_29824cuda3std3__419piecewise_constructE - _ZN39_INTERNAL_172a0ee6_4_k_cu_359ff6c4_29824cuda3std3__45__cpo3endE)
_ZN39_INTERNAL_172a0ee6_4_k_cu_359ff6c4_29824cuda3std3__45__cpo3endE:
	.zero		1
	.type		_ZN39_INTERNAL_172a0ee6_4_k_cu_359ff6c4_29824cuda3std3__419piecewise_constructE,@object
	.size		_ZN39_INTERNAL_172a0ee6_4_k_cu_359ff6c4_29824cuda3std3__419piecewise_constructE,(_ZN39_INTERNAL_172a0ee6_4_k_cu_359ff6c4_29824cuda3std3__45__cpo4cendE - _ZN39_INTERNAL_172a0ee6_4_k_cu_359ff6c4_29824cuda3std3__419piecewise_constructE)
_ZN39_INTERNAL_172a0ee6_4_k_cu_359ff6c4_29824cuda3std3__419piecewise_constructE:
	.zero		1
	.type		_ZN39_INTERNAL_172a0ee6_4_k_cu_359ff6c4_29824cuda3std3__45__cpo4cendE,@object
	.size		_ZN39_INTERNAL_172a0ee6_4_k_cu_359ff6c4_29824cuda3std3__45__cpo4cendE,(_ZN39_INTERNAL_172a0ee6_4_k_cu_359ff6c4_29824cuda3std6ranges3__45__cpo4swapE - _ZN39_INTERNAL_172a0ee6_4_k_cu_359ff6c4_29824cuda3std3__45__cpo4cendE)
_ZN39_INTERNAL_172a0ee6_4_k_cu_359ff6c4_29824cuda3std3__45__cpo4cendE:
	.zero		1
	.type		_ZN39_INTERNAL_172a0ee6_4_k_cu_359ff6c4_29824cuda3std6ranges3__45__cpo4swapE,@object
	.size		_ZN39_INTERNAL_172a0ee6_4_k_cu_359ff6c4_29824cuda3std6ranges3__45__cpo4swapE,(.L_8 - _ZN39_INTERNAL_172a0ee6_4_k_cu_359ff6c4_29824cuda3std6ranges3__45__cpo4swapE)
_ZN39_INTERNAL_172a0ee6_4_k_cu_359ff6c4_29824cuda3std6ranges3__45__cpo4swapE:
	.zero		1
.L_8:


//--------------------- .nv.constant0._ZN7cutlass13device_kernelINS_4fmha6kernel13FmhaKernelTmaINS1_10collective15FmhaMainloopTmaINS_10bfloat16_tEfN4cute5tupleIJNS7_1CILi64EEENS9_ILi128EEESA_EEENS4_14ResidualFusionEJEEENS4_15FmhaFwdEpilogueIS6_fNS8_IJSA_SA_SB_EEEEEJEEEEEvNT_6ParamsE --------------------------
	.section	.nv.constant0._ZN7cutlass13device_kernelINS_4fmha6kernel13FmhaKernelTmaINS1_10collective15FmhaMainloopTmaINS_10bfloat16_tEfN4cute5tupleIJNS7_1CILi64EEENS9_ILi128EEESA_EEENS4_14ResidualFusionEJEEENS4_15FmhaFwdEpilogueIS6_fNS8_IJSA_SA_SB_EEEEEJEEEEEvNT_6ParamsE,"a",@progbits
	.sectionflags	@""
	.align	4
.nv.constant0._ZN7cutlass13device_kernelINS_4fmha6kernel13FmhaKernelTmaINS1_10collective15FmhaMainloopTmaINS_10bfloat16_tEfN4cute5tupleIJNS7_1CILi64EEENS9_ILi128EEESA_EEENS4_14ResidualFusionEJEEENS4_15FmhaFwdEpilogueIS6_fNS8_IJSA_SA_SB_EEEEEJEEEEEvNT_6ParamsE:
	.zero		2688


//--------------------- SYMBOLS --------------------------

	.type		.nv.reservedSmem.offset0,@object
	.size		.nv.reservedSmem.offset0,0x4
	.type		__assertfail,@function
